	.target	sm_90a

	.elftype	@"ET_EXEC"


//--------------------- .note.nv.tkinfo           --------------------------
	.section	.note.nv.tkinfo,"",@"SHT_NOTE"
	.sectionflags	@"SHF_NOTE_NV_TKINFO"
	.tkinfo
        /*0018*/ 	.word	0x00000002
        /*0030*/ 	.string	""
        /*0030*/ 	.string	"ptxas"
        /*0030*/ 	.string	"Cuda compilation tools, release 13.0, V13.0.88"
        /*0030*/ 	.string	"Build cuda_13.0.r13.0/compiler.36424714_0"
        /*0030*/ 	.string	"-v  -suppress-debug-info  -lineinfo  -arch sm_90a "



//--------------------- .note.nv.cuinfo           --------------------------
	.section	.note.nv.cuinfo,"",@"SHT_NOTE"
	.sectionflags	@"SHF_NOTE_NV_CUINFO"
        /*0018*/ 	.short	0x0002
        /*001a*/ 	.short	0x005a
        /*001c*/ 	.short	0x0082
	.zero		2


//--------------------- .nv.info                  --------------------------
	.section	.nv.info,"",@"SHT_CUDA_INFO"
	.align	4


	//----- nvinfo : EIATTR_REGCOUNT
	.align		4
        /*0000*/ 	.byte	0x04, 0x2f
        /*0002*/ 	.short	(.L_1 - .L_0)
	.align		4
.L_0:
        /*0004*/ 	.word	index@(gluon_wgmma)
        /*0008*/ 	.word	0x000000ff


	//----- nvinfo : EIATTR_FRAME_SIZE
	.align		4
.L_1:
        /*000c*/ 	.byte	0x04, 0x11
        /*000e*/ 	.short	(.L_3 - .L_2)
	.align		4
.L_2:
        /*0010*/ 	.word	index@(gluon_wgmma)
        /*0014*/ 	.word	0x00000ad0


	//----- nvinfo : EIATTR_MIN_STACK_SIZE
	.align		4
.L_3:
        /*0018*/ 	.byte	0x04, 0x12
        /*001a*/ 	.short	(.L_5 - .L_4)
	.align		4
.L_4:
        /*001c*/ 	.word	index@(gluon_wgmma)
        /*0020*/ 	.word	0x00000ad0
.L_5:


//--------------------- .nv.compat                --------------------------
	.section	.nv.compat,"",@"SHT_CUDA_COMPAT_INFO"
	.align	4
        /*0000*/ 	.byte	0x02, 0x09, 0x01, 0x00, 0x02, 0x02, 0x04, 0x00, 0x02, 0x05, 0x05, 0x00, 0x03, 0x07, 0x01, 0x01
        /*0010*/ 	.byte	0x02, 0x03, 0x03, 0x00, 0x02, 0x06, 0x01, 0x00, 0x04, 0x0b, 0x08, 0x00, 0x00, 0x00, 0x00, 0x00
        /*0020*/ 	.byte	0x00, 0x00, 0x00, 0x00


//--------------------- .nv.info.gluon_wgmma      --------------------------
	.section	.nv.info.gluon_wgmma,"",@"SHT_CUDA_INFO"
	.sectionflags	@""
	.align	4


	//----- nvinfo : EIATTR_CUDA_API_VERSION
	.align		4
        /*0000*/ 	.byte	0x04, 0x37
        /*0002*/ 	.short	(.L_7 - .L_6)
.L_6:
        /*0004*/ 	.word	0x00000082


	//----- nvinfo : EIATTR_KPARAM_INFO
	.align		4
.L_7:
        /*0008*/ 	.byte	0x04, 0x17
        /*000a*/ 	.short	(.L_9 - .L_8)
.L_8:
        /*000c*/ 	.word	0x00000000
        /*0010*/ 	.short	0x000a
        /*0012*/ 	.short	0x0048
        /*0014*/ 	.byte	0x00, 0xf4, 0x21, 0x00


	//----- nvinfo : EIATTR_KPARAM_INFO
	.align		4
.L_9:
        /*0018*/ 	.byte	0x04, 0x17
        /*001a*/ 	.short	(.L_11 - .L_10)
.L_10:
        /*001c*/ 	.word	0x00000000
        /*0020*/ 	.short	0x0009
        /*0022*/ 	.short	0x0040
        /*0024*/ 	.byte	0x00, 0xf4, 0x21, 0x00


	//----- nvinfo : EIATTR_KPARAM_INFO
	.align		4
.L_11:
        /*0028*/ 	.byte	0x04, 0x17
        /*002a*/ 	.short	(.L_13 - .L_12)
.L_12:
        /*002c*/ 	.word	0x00000000
        /*0030*/ 	.short	0x0008
        /*0032*/ 	.short	0x0038
        /*0034*/ 	.byte	0x00, 0xf0, 0x21, 0x00


	//----- nvinfo : EIATTR_KPARAM_INFO
	.align		4
.L_13:
        /*0038*/ 	.byte	0x04, 0x17
        /*003a*/ 	.short	(.L_15 - .L_14)
.L_14:
        /*003c*/ 	.word	0x00000000
        /*0040*/ 	.short	0x0007
        /*0042*/ 	.short	0x0030
        /*0044*/ 	.byte	0x00, 0xf0, 0x21, 0x00


	//----- nvinfo : EIATTR_KPARAM_INFO
	.align		4
.L_15:
        /*0048*/ 	.byte	0x04, 0x17
        /*004a*/ 	.short	(.L_17 - .L_16)
.L_16:
        /*004c*/ 	.word	0x00000000
        /*0050*/ 	.short	0x0006
        /*0052*/ 	.short	0x0028
        /*0054*/ 	.byte	0x00, 0xf0, 0x21, 0x00


	//----- nvinfo : EIATTR_KPARAM_INFO
	.align		4
.L_17:
        /*0058*/ 	.byte	0x04, 0x17
        /*005a*/ 	.short	(.L_19 - .L_18)
.L_18:
        /*005c*/ 	.word	0x00000000
        /*0060*/ 	.short	0x0005
        /*0062*/ 	.short	0x0020
        /*0064*/ 	.byte	0x00, 0xf0, 0x11, 0x00


	//----- nvinfo : EIATTR_KPARAM_INFO
	.align		4
.L_19:
        /*0068*/ 	.byte	0x04, 0x17
        /*006a*/ 	.short	(.L_21 - .L_20)
.L_20:
        /*006c*/ 	.word	0x00000000
        /*0070*/ 	.short	0x0004
        /*0072*/ 	.short	0x001c
        /*0074*/ 	.byte	0x00, 0xf0, 0x11, 0x00


	//----- nvinfo : EIATTR_KPARAM_INFO
	.align		4
.L_21:
        /*0078*/ 	.byte	0x04, 0x17
        /*007a*/ 	.short	(.L_23 - .L_22)
.L_22:
        /*007c*/ 	.word	0x00000000
        /*0080*/ 	.short	0x0003
        /*0082*/ 	.short	0x0018
        /*0084*/ 	.byte	0x00, 0xf0, 0x11, 0x00


	//----- nvinfo : EIATTR_KPARAM_INFO
	.align		4
.L_23:
        /*0088*/ 	.byte	0x04, 0x17
        /*008a*/ 	.short	(.L_25 - .L_24)
.L_24:
        /*008c*/ 	.word	0x00000000
        /*0090*/ 	.short	0x0002
        /*0092*/ 	.short	0x0010
        /*0094*/ 	.byte	0x00, 0xf4, 0x21, 0x00


	//----- nvinfo : EIATTR_KPARAM_INFO
	.align		4
.L_25:
        /*0098*/ 	.byte	0x04, 0x17
        /*009a*/ 	.short	(.L_27 - .L_26)
.L_26:
        /*009c*/ 	.word	0x00000000
        /*00a0*/ 	.short	0x0001
        /*00a2*/ 	.short	0x0008
        /*00a4*/ 	.byte	0x00, 0xf4, 0x21, 0x00


	//----- nvinfo : EIATTR_KPARAM_INFO
	.align		4
.L_27:
        /*00a8*/ 	.byte	0x04, 0x17
        /*00aa*/ 	.short	(.L_29 - .L_28)
.L_28:
        /*00ac*/ 	.word	0x00000000
        /*00b0*/ 	.short	0x0000
        /*00b2*/ 	.short	0x0000
        /*00b4*/ 	.byte	0x00, 0xf4, 0x21, 0x00


	//----- nvinfo : EIATTR_SPARSE_MMA_MASK
	.align		4
.L_29:
        /*00b8*/ 	.byte	0x03, 0x50
        /*00ba*/ 	.short	0x0000


	//----- nvinfo : EIATTR_MAXREG_COUNT
	.align		4
        /*00bc*/ 	.byte	0x03, 0x1b
        /*00be*/ 	.short	0x00ff


	//----- nvinfo : EIATTR_NUM_BARRIERS
	.align		4
        /*00c0*/ 	.byte	0x02, 0x4c
        /*00c2*/ 	.byte	0x01
	.zero		1


	//----- nvinfo : EIATTR_ANNOTATIONS
	.align		4
        /*00c4*/ 	.byte	0x04, 0x55
        /*00c6*/ 	.short	(.L_31 - .L_30)


	//   ....[0]....
.L_30:
        /*00c8*/ 	.word	0x00000001
        /*00cc*/ 	.byte	0x70, 0x11, 0x00, 0x00, 0x01, 0x00, 0x00, 0x00, 0xb0, 0x11, 0x00, 0x00, 0x01, 0x00, 0x00, 0x00
        /* <DEDUP_REMOVED lines=1040> */
        /*41dc*/ 	.byte	0x60, 0xb9, 0x00, 0x00, 0x01, 0x00, 0x00, 0x00, 0x70, 0xb9, 0x00, 0x00


	//----- nvinfo : EIATTR_MERCURY_ISA_VERSION
	.align		4
.L_31:
        /*41e8*/ 	.byte	0x03, 0x5f
        /*41ea*/ 	.short	0x0101


	//----- nvinfo : EIATTR_INT_WARP_WIDE_INSTR_OFFSETS
	.align		4
        /*41ec*/ 	.byte	0x04, 0x31
        /*41ee*/ 	.short	(.L_33 - .L_32)


	//   ....[0]....
.L_32:
        /*41f0*/ 	.word	0x00002dc0


	//   ....[1]....
        /*41f4*/ 	.word	0x00002e50


	//   ....[2]....
        /*41f8*/ 	.word	0x00004d20


	//   ....[3]....
        /*41fc*/ 	.word	0x00004d30


	//   ....[4]....
        /*4200*/ 	.word	0x00004d40


	//   ....[5]....
        /*4204*/ 	.word	0x00004d50


	//----- nvinfo : EIATTR_COOP_GROUP_MASK_REGIDS
	.align		4
.L_33:
        /*4208*/ 	.byte	0x04, 0x29
        /*420a*/ 	.short	(.L_35 - .L_34)


	//   ....[0]....
.L_34:
        /*420c*/ 	.word	0xffffffff


	//   ....[1]....
        /*4210*/ 	.word	0xffffffff


	//   ....[2]....
        /*4214*/ 	.word	0xffffffff


	//----- nvinfo : EIATTR_COOP_GROUP_INSTR_OFFSETS
	.align		4
.L_35:
        /*4218*/ 	.byte	0x04, 0x28
        /*421a*/ 	.short	(.L_37 - .L_36)


	//   ....[0]....
.L_36:
        /*421c*/ 	.word	0x00000160


	//   ....[1]....
        /*4220*/ 	.word	0x00000710


	//   ....[2]....
        /*4224*/ 	.word	0x00000d00


	//----- nvinfo : EIATTR_MBARRIER_INSTR_OFFSETS
	.align		4
.L_37:
        /*4228*/ 	.byte	0x04, 0x39
        /*422a*/ 	.short	(.L_39 - .L_38)


	//   ....[0]....
.L_38:
        /*422c*/ 	.word	0x00002f10
        /*4230*/ 	.word	0x000000ff
        /*4234*/ 	.word	0x00008000
        /*4238*/ 	.short	0x0100
        /*423a*/ 	.byte	0x08
	.zero		1


	//   ....[1]....
        /*423c*/ 	.word	0x00004e60
        /*4240*/ 	.word	0x000000ff
        /*4244*/ 	.word	0x00008000
        /*4248*/ 	.short	0x010a
        /*424a*/ 	.byte	0x08
	.zero		1


	//   ....[2]....
        /*424c*/ 	.word	0x00008870
        /*4250*/ 	.word	0x000000ff
        /*4254*/ 	.word	0x00008000
        /*4258*/ 	.short	0x0108
        /*425a*/ 	.byte	0x08
	.zero		1


	//   ....[3]....
        /*425c*/ 	.word	0x0000bea0
        /*4260*/ 	.word	0x000000ff
        /*4264*/ 	.word	0x00008000
        /*4268*/ 	.short	0x010a
        /*426a*/ 	.byte	0x08
	.zero		1


	//----- nvinfo : EIATTR_NUM_MBARRIERS
	.align		4
.L_39:
        /*426c*/ 	.byte	0x03, 0x38
        /*426e*/ 	.short	0x0001


	//----- nvinfo : EIATTR_EXIT_INSTR_OFFSETS
	.align		4
        /*4270*/ 	.byte	0x04, 0x1c
        /*4272*/ 	.short	(.L_41 - .L_40)


	//   ....[0]....
.L_40:
        /*4274*/ 	.word	0x0000be90


	//----- nvinfo : EIATTR_REQNTID
	.align		4
.L_41:
        /*4278*/ 	.byte	0x04, 0x10
        /*427a*/ 	.short	(.L_43 - .L_42)
.L_42:
        /*427c*/ 	.word	0x00000080
        /*4280*/ 	.word	0x00000001
        /*4284*/ 	.word	0x00000001


	//----- nvinfo : EIATTR_CRS_STACK_SIZE
	.align		4
.L_43:
        /*4288*/ 	.byte	0x04, 0x1e
        /*428a*/ 	.short	(.L_45 - .L_44)
.L_44:
        /*428c*/ 	.word	0x00000000


	//----- nvinfo : EIATTR_CBANK_PARAM_SIZE
	.align		4
.L_45:
        /*4290*/ 	.byte	0x03, 0x19
        /*4292*/ 	.short	0x0050


	//----- nvinfo : EIATTR_PARAM_CBANK
	.align		4
        /*4294*/ 	.byte	0x04, 0x0a
        /*4296*/ 	.short	(.L_47 - .L_46)
	.align		4
.L_46:
        /*4298*/ 	.word	index@(.nv.constant0.gluon_wgmma)
        /*429c*/ 	.short	0x0210
        /*429e*/ 	.short	0x0050


	//----- nvinfo : EIATTR_SW_WAR
	.align		4
.L_47:
        /*42a0*/ 	.byte	0x04, 0x36
        /*42a2*/ 	.short	(.L_49 - .L_48)
.L_48:
        /*42a4*/ 	.word	0x00000008
.L_49:


//--------------------- .nv.callgraph             --------------------------
	.section	.nv.callgraph,"",@"SHT_CUDA_CALLGRAPH"
	.align	4
	.sectionentsize	8
	.align		4
        /*0000*/ 	.word	0x00000000
	.align		4
        /*0004*/ 	.word	0xffffffff
	.align		4
        /*0008*/ 	.word	0x00000000
	.align		4
        /*000c*/ 	.word	0xfffffffe
	.align		4
        /*0010*/ 	.word	0x00000000
	.align		4
        /*0014*/ 	.word	0xfffffffd
	.align		4
        /*0018*/ 	.word	0x00000000
	.align		4
        /*001c*/ 	.word	0xfffffffc


//--------------------- .text.gluon_wgmma         --------------------------
	.section	.text.gluon_wgmma,"ax",@progbits
	.align	128
        .global         gluon_wgmma
        .type           gluon_wgmma,@function
        .size           gluon_wgmma,(.L_x_52 - gluon_wgmma)
        .other          gluon_wgmma,@"STO_CUDA_ENTRY STV_DEFAULT"
gluon_wgmma:
.text.gluon_wgmma:
[----:B------:R-:W1:Y:S01]  /*0000*/  LDC R1, c[0x0][0x28] ;  /* 0x00000a00ff017b82 */ /* 0x000e620000000800 */
[----:B------:R-:W2:Y:S07]  /*0010*/  S2R R252, SR_TID.X ;  /* 0x0000000000fc7919 */ /* 0x000eae0000002100 */
[----:B------:R-:W3:Y:S01]  /*0020*/  S2UR UR4, SR_CgaCtaId ;  /* 0x00000000000479c3 */ /* 0x000ee20000008800 */
[----:B------:R-:W-:Y:S01]  /*0030*/  UMOV UR8, 0x400 ;  /* 0x0000040000087882 */ /* 0x000fe20000000000 */
[----:B------:R-:W-:Y:S01]  /*0040*/  ULDC UR6, c[0x0][0xc] ;  /* 0x0000030000067ab9 */ /* 0x000fe20000000800 */
[----:B------:R-:W-:Y:S01]  /*0050*/  ULDC.64 UR48, c[0x0][0x250] ;  /* 0x0000940000307ab9 */ /* 0x000fe20000000a00 */
[----:B------:R-:W-:Y:S01]  /*0060*/  BSSY B0, `(.L_x_0) ;  /* 0x000001f000007945 */ /* 0x000fe20003800000 */
[----:B-1----:R-:W-:-:S03]  /*0070*/  VIADD R1, R1, 0xfffff530 ;  /* 0xfffff53001017836 */ /* 0x002fc60000000000 */
[----:B------:R-:W1:Y:S08]  /*0080*/  LDC R5, c[0x0][0x228] ;  /* 0x00008a00ff057b82 */ /* 0x000e700000000800 */
[----:B------:R-:W4:Y:S08]  /*0090*/  LDC R13, c[0x0][0x230] ;  /* 0x00008c00ff0d7b82 */ /* 0x000f300000000800 */
[----:B------:R-:W-:Y:S01]  /*00a0*/  S2UR UR51, SR_CTAID.Y ;  /* 0x00000000003379c3 */ /* 0x000fe20000002600 */
[----:B---3--:R-:W-:-:S03]  /*00b0*/  ULEA UR8, UR4, UR8, 0x18 ;  /* 0x0000000804087291 */ /* 0x008fc6000f8ec03f */
[----:B------:R-:W-:Y:S01]  /*00c0*/  ULDC UR4, c[0x0][0x10] ;  /* 0x0000040000047ab9 */ /* 0x000fe20000000800 */
[----:B--2---:R-:W-:-:S03]  /*00d0*/  LOP3.LUT R4, R252, 0x7f, RZ, 0xc0, !PT ;  /* 0x0000007ffc047812 */ /* 0x004fc600078ec0ff */
[----:B------:R-:W2:Y:S01]  /*00e0*/  S2UR UR5, SR_CTAID.Z ;  /* 0x00000000000579c3 */ /* 0x000ea20000002700 */
[----:B-1----:R-:W-:Y:S01]  /*00f0*/  VIADD R5, R5, 0xffffffff ;  /* 0xffffffff05057836 */ /* 0x002fe20000000000 */
[C---:B------:R-:W-:Y:S02]  /*0100*/  ISETP.GE.U32.AND P0, PT, R4.reuse, 0x20, PT ;  /* 0x000000200400780c */ /* 0x040fe40003f06070 */
[C---:B------:R-:W-:Y:S02]  /*0110*/  ISETP.NE.U32.AND P2, PT, R4.reuse, RZ, PT ;  /* 0x000000ff0400720c */ /* 0x040fe40003f45070 */
[----:B------:R-:W-:Y:S02]  /*0120*/  LEA R12, R4, UR8, 0x2 ;  /* 0x00000008040c7c11 */ /* 0x000fe4000f8e10ff */
[----:B------:R-:W1:Y:S01]  /*0130*/  S2UR UR52, SR_CTAID.X ;  /* 0x00000000003479c3 */ /* 0x000e620000002500 */
[----:B----4-:R-:W-:-:S06]  /*0140*/  VIADD R10, R13, 0xffffffff ;  /* 0xffffffff0d0a7836 */ /* 0x010fcc0000000000 */
[----:B------:R3:W-:Y:S01]  /*0150*/  @!P0 STS [R12], RZ ;  /* 0x000000ff0c008388 */ /* 0x0007e20000000800 */
[----:B------:R-:W-:-:S03]  /*0160*/  NOP ;  /* 0x0000000000007918 */ /* 0x000fc60000000000 */
[----:B------:R3:W-:Y:S01]  /*0170*/  @!P2 STS [UR8+0x24], R5 ;  /* 0x00002405ff00a988 */ /* 0x0007e20008000808 */
[----:B--2---:R-:W-:-:S03]  /*0180*/  UIMAD UR4, UR5, UR4, UR51 ;  /* 0x00000004050472a4 */ /* 0x004fc6000f8e0233 */
[----:B------:R3:W-:Y:S01]  /*0190*/  @!P2 STS [UR8+0x20], R10 ;  /* 0x0000200aff00a988 */ /* 0x0007e20008000808 */
[----:B-1----:R-:W-:-:S04]  /*01a0*/  UIMAD UR4, UR4, UR6, UR52 ;  /* 0x00000006040472a4 */ /* 0x002fc8000f8e0234 */
[----:B------:R-:W-:-:S04]  /*01b0*/  UIMAD UR4, UR4, 0x180, URZ ;  /* 0x00000180040478a4 */ /* 0x000fc8000f8e023f */
[----:B------:R-:W-:-:S04]  /*01c0*/  UIADD3 UR16, UP0, UR4, UR48, URZ ;  /* 0x0000003004107290 */ /* 0x000fc8000ff1e03f */
[----:B------:R-:W-:Y:S01]  /*01d0*/  ULEA.HI.X.SX32 UR17, UR4, UR49, 0x1, UP0 ;  /* 0x0000003104117291 */ /* 0x000fe200080f0e3f */
[----:B---3--:R-:W-:Y:S11]  /*01e0*/  @P2 BRA `(.L_x_1) ;  /* 0x0000000000182947 */ /* 0x008ff60003800000 */
[----:B------:R-:W1:Y:S01]  /*01f0*/  LDS R0, [UR8+0x8] ;  /* 0x00000808ff007984 */ /* 0x000e620008000800 */
[----:B------:R-:W2:Y:S01]  /*0200*/  LDC.64 R6, c[0x0][0x210] ;  /* 0x00008400ff067b82 */ /* 0x000ea20000000a00 */
[----:B------:R-:W-:Y:S02]  /*0210*/  IMAD.MOV.U32 R3, RZ, RZ, 0x70 ;  /* 0x00000070ff037424 */ /* 0x000fe400078e00ff */
[----:B--2---:R2:W-:Y:S03]  /*0220*/  STS.64 [UR8], R6 ;  /* 0x00000006ff007988 */ /* 0x0045e60008000a08 */
[----:B-1----:R-:W-:-:S05]  /*0230*/  LOP3.LUT R0, R0, 0x10, R3, 0xd8, !PT ;  /* 0x0000001000007812 */ /* 0x002fca00078ed803 */
[----:B------:R2:W-:Y:S02]  /*0240*/  STS [UR8+0x8], R0 ;  /* 0x00000800ff007988 */ /* 0x0005e40008000808 */
.L_x_1:
[----:B------:R-:W-:Y:S05]  /*0250*/  BSYNC B0 ;  /* 0x0000000000007941 */ /* 0x000fea0003800000 */
.L_x_0:
[----:B------:R-:W-:Y:S04]  /*0260*/  BSSY B0, `(.L_x_2) ;  /* 0x000000a000007945 */ /* 0x000fe80003800000 */
[----:B------:R-:W-:Y:S05]  /*0270*/  @P2 BRA `(.L_x_3) ;  /* 0x0000000000202947 */ /* 0x000fea0003800000 */
[----:B--2---:R-:W1:Y:S01]  /*0280*/  LDS R0, [UR8+0x34] ;  /* 0x00003408ff007984 */ /* 0x004e620008000800 */
[----:B------:R-:W-:Y:S02]  /*0290*/  IMAD.MOV.U32 R3, RZ, RZ, 0x1f000000 ;  /* 0x1f000000ff037424 */ /* 0x000fe400078e00ff */
[----:B------:R-:W-:Y:S01]  /*02a0*/  @!P2 IMAD.MOV.U32 R2, RZ, RZ, 0xff ;  /* 0x000000ffff02a424 */ /* 0x000fe200078e00ff */
[----:B------:R-:W2:Y:S02]  /*02b0*/  @!P2 LDS R7, [UR8+0x38] ;  /* 0x00003808ff07a984 */ /* 0x000ea40008000800 */
[----:B-1----:R-:W-:Y:S02]  /*02c0*/  LOP3.LUT R0, R0, 0xff000000, R3, 0xb8, !PT ;  /* 0xff00000000007812 */ /* 0x002fe400078eb803 */
[----:B--2---:R-:W-:-:S03]  /*02d0*/  @!P2 LOP3.LUT R2, R7, 0xff, R2, 0xb8, !PT ;  /* 0x000000ff0702a812 */ /* 0x004fc600078eb802 */
[----:B------:R1:W-:Y:S04]  /*02e0*/  STS [UR8+0x34], R0 ;  /* 0x00003400ff007988 */ /* 0x0003e80008000808 */
[----:B------:R1:W-:Y:S02]  /*02f0*/  @!P2 STS [UR8+0x38], R2 ;  /* 0x00003802ff00a988 */ /* 0x0003e40008000808 */
.L_x_3:
[----:B------:R-:W-:Y:S05]  /*0300*/  BSYNC B0 ;  /* 0x0000000000007941 */ /* 0x000fea0003800000 */
.L_x_2:
[----:B------:R-:W-:Y:S04]  /*0310*/  BSSY B0, `(.L_x_4) ;  /* 0x000000e000007945 */ /* 0x000fe80003800000 */
[----:B------:R-:W-:Y:S05]  /*0320*/  @P2 BRA `(.L_x_5) ;  /* 0x0000000000302947 */ /* 0x000fea0003800000 */
[----:B-1----:R-:W1:Y:S01]  /*0330*/  LDS R2, [UR8+0x34] ;  /* 0x00003408ff027984 */ /* 0x002e620008000800 */
[----:B------:R-:W3:Y:S03]  /*0340*/  LDC.64 R8, c[0x0][0x238] ;  /* 0x00008e00ff087b82 */ /* 0x000ee60000000a00 */
[----:B--2---:R-:W2:Y:S01]  /*0350*/  LDS R0, [UR8+0x1c] ;  /* 0x00001c08ff007984 */ /* 0x004ea20008000800 */
[C---:B---3--:R-:W-:Y:S01]  /*0360*/  SHF.L.U64.HI R6, R8.reuse, 0x1, R9 ;  /* 0x0000000108067819 */ /* 0x048fe20000010209 */
[----:B------:R-:W-:-:S03]  /*0370*/  IMAD.SHL.U32 R3, R8, 0x2, RZ ;  /* 0x0000000208037824 */ /* 0x000fc600078e00ff */
[--C-:B------:R-:W-:Y:S02]  /*0380*/  SHF.R.U32.HI R7, RZ, 0x4, R6.reuse ;  /* 0x00000004ff077819 */ /* 0x100fe40000011606 */
[----:B------:R-:W-:-:S05]  /*0390*/  SHF.R.U64 R3, R3, 0x4, R6 ;  /* 0x0000000403037819 */ /* 0x000fca0000001206 */
[----:B------:R3:W-:Y:S01]  /*03a0*/  STS [UR8+0xc], R3 ;  /* 0x00000c03ff007988 */ /* 0x0007e20008000808 */
[----:B-1----:R-:W-:Y:S02]  /*03b0*/  LOP3.LUT R2, R2, 0x7, RZ, 0xb8, !PT ;  /* 0x0000000702027812 */ /* 0x002fe400078eb8ff */
[----:B--2---:R-:W-:-:S03]  /*03c0*/  LOP3.LUT R0, R0, 0xf, R7, 0xb8, !PT ;  /* 0x0000000f00007812 */ /* 0x004fc600078eb807 */
[----:B------:R3:W-:Y:S04]  /*03d0*/  STS [UR8+0x34], R2 ;  /* 0x00003402ff007988 */ /* 0x0007e80008000808 */
[----:B------:R3:W-:Y:S02]  /*03e0*/  STS [UR8+0x1c], R0 ;  /* 0x00001c00ff007988 */ /* 0x0007e40008000808 */
.L_x_5:
[----:B------:R-:W-:Y:S05]  /*03f0*/  BSYNC B0 ;  /* 0x0000000000007941 */ /* 0x000fea0003800000 */
.L_x_4:
[----:B------:R-:W-:Y:S04]  /*0400*/  BSSY B1, `(.L_x_6) ;  /* 0x000001b000017945 */ /* 0x000fe80003800000 */
[----:B------:R-:W-:Y:S01]  /*0410*/  BSSY B0, `(.L_x_7) ;  /* 0x0000016000007945 */ /* 0x000fe20003800000 */
[----:B-123--:R-:W-:-:S03]  /*0420*/  IMAD.MOV.U32 R0, RZ, RZ, RZ ;  /* 0x000000ffff007224 */ /* 0x00efc600078e00ff */
[----:B------:R-:W-:Y:S05]  /*0430*/  @P2 BRA `(.L_x_8) ;  /* 0x0000000000202947 */ /* 0x000fea0003800000 */
[----:B------:R-:W1:Y:S02]  /*0440*/  LDS R2, [UR8+0x34] ;  /* 0x00003408ff027984 */ /* 0x000e640008000800 */
[----:B-1----:R-:W-:-:S05]  /*0450*/  LOP3.LUT R2, R2, 0x38, RZ, 0xb8, !PT ;  /* 0x0000003802027812 */ /* 0x002fca00078eb8ff */
[----:B------:R1:W-:Y:S01]  /*0460*/  STS [UR8+0x34], R2 ;  /* 0x00003402ff007988 */ /* 0x0003e20008000808 */
[----:B------:R-:W-:Y:S05]  /*0470*/  @P2 BRA `(.L_x_9) ;  /* 0x0000000000202947 */ /* 0x000fea0003800000 */
[----:B-1----:R-:W1:Y:S01]  /*0480*/  LDS R2, [UR8+0x8] ;  /* 0x00000808ff027984 */ /* 0x002e620008000800 */
[----:B------:R-:W-:-:S05]  /*0490*/  IMAD.MOV.U32 R3, RZ, RZ, 0x780 ;  /* 0x00000780ff037424 */ /* 0x000fca00078e00ff */
[----:B-1----:R-:W-:-:S05]  /*04a0*/  LOP3.LUT R2, R2, 0x300, R3, 0xd8, !PT ;  /* 0x0000030002027812 */ /* 0x002fca00078ed803 */
[----:B------:R1:W-:Y:S02]  /*04b0*/  STS [UR8+0x8], R2 ;  /* 0x00000802ff007988 */ /* 0x0003e40008000808 */
.L_x_8:
[----:B------:R-:W-:Y:S05]  /*04c0*/  @P2 BRA `(.L_x_10) ;  /* 0x0000000000282947 */ /* 0x000fea0003800000 */
[----:B-1----:R-:W1:Y:S02]  /*04d0*/  LDS R2, [UR8+0x8] ;  /* 0x00000808ff027984 */ /* 0x002e640008000800 */
[----:B-1----:R-:W-:-:S05]  /*04e0*/  LOP3.LUT R2, R2, 0x1800, RZ, 0xb8, !PT ;  /* 0x0000180002027812 */ /* 0x002fca00078eb8ff */
[----:B------:R2:W-:Y:S02]  /*04f0*/  STS [UR8+0x8], R2 ;  /* 0x00000802ff007988 */ /* 0x0005e40008000808 */
.L_x_9:
[----:B------:R-:W-:Y:S05]  /*0500*/  @P2 BREAK B0 ;  /* 0x0000000000002942 */ /* 0x000fea0003800000 */
[----:B------:R-:W-:Y:S05]  /*0510*/  @P2 BRA `(.L_x_11) ;  /* 0x0000000000242947 */ /* 0x000fea0003800000 */
[----:B------:R-:W3:Y:S01]  /*0520*/  LDS R3, [UR8+0x8] ;  /* 0x00000808ff037984 */ /* 0x000ee20008000800 */
[----:B-12---:R-:W-:-:S05]  /*0530*/  IMAD.MOV.U32 R2, RZ, RZ, 0x6000 ;  /* 0x00006000ff027424 */ /* 0x006fca00078e00ff */
[----:B---3--:R-:W-:-:S04]  /*0540*/  LOP3.LUT R2, R3, 0x4000, R2, 0xd8, !PT ;  /* 0x0000400003027812 */ /* 0x008fc800078ed802 */
[----:B------:R-:W-:-:S05]  /*0550*/  LOP3.LUT R2, R2, 0x400000, RZ, 0xb8, !PT ;  /* 0x0040000002027812 */ /* 0x000fca00078eb8ff */
[----:B------:R2:W-:Y:S02]  /*0560*/  STS [UR8+0x8], R2 ;  /* 0x00000802ff007988 */ /* 0x0005e40008000808 */
.L_x_10:
[----:B------:R-:W-:Y:S05]  /*0570*/  BSYNC B0 ;  /* 0x0000000000007941 */ /* 0x000fea0003800000 */
.L_x_7:
[----:B-12---:R-:W1:Y:S02]  /*0580*/  @!P2 LDS R2, [UR8+0x8] ;  /* 0x00000808ff02a984 */ /* 0x006e640008000800 */
[----:B-1----:R-:W-:-:S05]  /*0590*/  @!P2 LOP3.LUT R2, R2, 0x8000, RZ, 0xb8, !PT ;  /* 0x000080000202a812 */ /* 0x002fca00078eb8ff */
[----:B------:R3:W-:Y:S02]  /*05a0*/  @!P2 STS [UR8+0x8], R2 ;  /* 0x00000802ff00a988 */ /* 0x0007e40008000808 */
.L_x_11:
[----:B------:R-:W-:Y:S05]  /*05b0*/  BSYNC B1 ;  /* 0x0000000000017941 */ /* 0x000fea0003800000 */
.L_x_6:
[----:B------:R-:W-:Y:S05]  /*05c0*/  WARPSYNC.ALL ;  /* 0x0000000000007948 */ /* 0x000fea0003800000 */
[----:B------:R-:W-:Y:S05]  /*05d0*/  @P0 BRA `(.L_x_12) ;  /* 0x0000000000280947 */ /* 0x000fea0003800000 */
[----:B-123--:R-:W1:Y:S01]  /*05e0*/  S2R R2, SR_LANEID ;  /* 0x0000000000027919 */ /* 0x00ee620000000000 */
[----:B------:R-:W-:Y:S05]  /*05f0*/  WARPSYNC.ALL ;  /* 0x0000000000007948 */ /* 0x000fea0003800000 */
[----:B-1----:R-:W-:-:S05]  /*0600*/  IMAD.SHL.U32 R6, R2, 0x4, RZ ;  /* 0x0000000402067824 */ /* 0x002fca00078e00ff */
[----:B------:R-:W1:Y:S01]  /*0610*/  LDS R7, [R6+UR8] ;  /* 0x0000000806077984 */ /* 0x000e620008000800 */
[----:B------:R-:W-:-:S05]  /*0620*/  IADD3 R2, P1, R6, UR16, RZ ;  /* 0x0000001006027c10 */ /* 0x000fca000ff3e0ff */
[----:B------:R-:W-:-:S05]  /*0630*/  IMAD.X R3, RZ, RZ, UR17, P1 ;  /* 0x00000011ff037e24 */ /* 0x000fca00088e06ff */
[----:B-1----:R4:W5:Y:S01]  /*0640*/  ATOMG.E.EXCH.STRONG.GPU PT, RZ, [R2], R7 ;  /* 0x0000000702ff73a8 */ /* 0x00296200041ee100 */
[----:B------:R-:W-:-:S04]  /*0650*/  DEPBAR {5,4,3,2,1,0} ;  /* 0x0000003f0000791a */ /* 0x000fc80000000000 */
[----:B------:R4:W-:Y:S01]  /*0660*/  UTMACCTL.IV [UR16] ;  /* 0x00000000100079b9 */ /* 0x0009e20008000000 */
[----:B------:R-:W-:Y:S01]  /*0670*/  NOP ;  /* 0x0000000000007918 */ /* 0x000fe20000000000 */
.L_x_12:
[----:B------:R-:W-:Y:S05]  /*0680*/  @P0 BRA `(.L_x_13) ;  /* 0x00000000000c0947 */ /* 0x000fea0003800000 */
[----:B------:R0:W-:Y:S01]  /*0690*/  UTMACMDFLUSH ;  /* 0x00000000000079b7 */ /* 0x0001e20000000000 */
[----:B------:R-:W-:Y:S05]  /*06a0*/  @P0 BRA `(.L_x_13) ;  /* 0x0000000000040947 */ /* 0x000fea0003800000 */
[----:B------:R-:W-:-:S04]  /*06b0*/  DEPBAR.LE SB0, 0x0 ;  /* 0x000080000000791a */ /* 0x000fc80000000000 */
.L_x_13:
[----:B------:R-:W-:Y:S05]  /*06c0*/  WARPSYNC.ALL ;  /* 0x0000000000007948 */ /* 0x000fea0003800000 */
[----:B-----5:R-:W-:Y:S06]  /*06d0*/  BAR.SYNC.DEFER_BLOCKING 0x0 ;  /* 0x0000000000007b1d */ /* 0x020fec0000010000 */
[----:B------:R-:W-:Y:S02]  /*06e0*/  BSSY B1, `(.L_x_14) ;  /* 0x000000b000017945 */ /* 0x000fe40003800000 */
[----:B------:R-:W-:Y:S06]  /*06f0*/  BAR.SYNC.DEFER_BLOCKING 0x0 ;  /* 0x0000000000007b1d */ /* 0x000fec0000010000 */
[----:B------:R1:W-:Y:S01]  /*0700*/  @!P0 STS [R12], RZ ;  /* 0x000000ff0c008388 */ /* 0x0003e20000000800 */
[----:B------:R-:W-:Y:S01]  /*0710*/  NOP ;  /* 0x0000000000007918 */ /* 0x000fe20000000000 */
[----:B------:R-:W-:Y:S05]  /*0720*/  @P2 BRA `(.L_x_15) ;  /* 0x0000000000182947 */ /* 0x000fea0003800000 */
[----:B-1234-:R-:W1:Y:S01]  /*0730*/  LDS R2, [UR8+0x8] ;  /* 0x00000808ff027984 */ /* 0x01ee620008000800 */
[----:B------:R-:W2:Y:S01]  /*0740*/  LDC.64 R6, c[0x0][0x218] ;  /* 0x00008600ff067b82 */ /* 0x000ea20000000a00 */
[----:B------:R-:W-:Y:S02]  /*0750*/  IMAD.MOV.U32 R3, RZ, RZ, 0x70 ;  /* 0x00000070ff037424 */ /* 0x000fe400078e00ff */
[----:B--2---:R2:W-:Y:S03]  /*0760*/  STS.64 [UR8], R6 ;  /* 0x00000006ff007988 */ /* 0x0045e60008000a08 */
[----:B-1----:R-:W-:-:S05]  /*0770*/  LOP3.LUT R2, R2, 0x10, R3, 0xd8, !PT ;  /* 0x0000001002027812 */ /* 0x002fca00078ed803 */
[----:B------:R2:W-:Y:S02]  /*0780*/  STS [UR8+0x8], R2 ;  /* 0x00000802ff007988 */ /* 0x0005e40008000808 */
.L_x_15:
[----:B----4-:R-:W-:Y:S05]  /*0790*/  BSYNC B1 ;  /* 0x0000000000017941 */ /* 0x010fea0003800000 */
.L_x_14:
[----:B------:R-:W-:Y:S04]  /*07a0*/  BSSY B2, `(.L_x_16) ;  /* 0x000000f000027945 */ /* 0x000fe80003800000 */
[----:B------:R-:W-:Y:S04]  /*07b0*/  BSSY B1, `(.L_x_17) ;  /* 0x000000c000017945 */ /* 0x000fe80003800000 */
[----:B------:R-:W-:Y:S05]  /*07c0*/  @P2 BRA `(.L_x_18) ;  /* 0x0000000000282947 */ /* 0x000fea0003800000 */
[----:B-123--:R-:W1:Y:S01]  /*07d0*/  LDS R2, [UR8+0x34] ;  /* 0x00003408ff027984 */ /* 0x00ee620008000800 */
[----:B------:R-:W-:Y:S01]  /*07e0*/  IMAD.MOV.U32 R3, RZ, RZ, 0x1f000000 ;  /* 0x1f000000ff037424 */ /* 0x000fe200078e00ff */
[----:B------:R-:W-:Y:S05]  /*07f0*/  @P2 BREAK B1 ;  /* 0x0000000000012942 */ /* 0x000fea0003800000 */
[----:B-1----:R-:W-:-:S05]  /*0800*/  LOP3.LUT R2, R2, 0xff000000, R3, 0xb8, !PT ;  /* 0xff00000002027812 */ /* 0x002fca00078eb803 */
[----:B------:R1:W-:Y:S01]  /*0810*/  STS [UR8+0x34], R2 ;  /* 0x00003402ff007988 */ /* 0x0003e20008000808 */
[----:B------:R-:W-:Y:S05]  /*0820*/  @P2 BRA `(.L_x_19) ;  /* 0x0000000000182947 */ /* 0x000fea0003800000 */
[----:B-1----:R-:W1:Y:S01]  /*0830*/  LDS R2, [UR8+0x38] ;  /* 0x00003808ff027984 */ /* 0x002e620008000800 */
[----:B------:R-:W-:-:S05]  /*0840*/  IMAD.MOV.U32 R3, RZ, RZ, 0xff ;  /* 0x000000ffff037424 */ /* 0x000fca00078e00ff */
[----:B-1----:R-:W-:-:S05]  /*0850*/  LOP3.LUT R2, R2, 0xff, R3, 0xb8, !PT ;  /* 0x000000ff02027812 */ /* 0x002fca00078eb803 */
[----:B------:R4:W-:Y:S02]  /*0860*/  STS [UR8+0x38], R2 ;  /* 0x00003802ff007988 */ /* 0x0009e40008000808 */
.L_x_18:
[----:B------:R-:W-:Y:S05]  /*0870*/  BSYNC B1 ;  /* 0x0000000000017941 */ /* 0x000fea0003800000 */
.L_x_17:
[----:B------:R1:W-:Y:S02]  /*0880*/  @!P2 STS [UR8+0x20], R10 ;  /* 0x0000200aff00a988 */ /* 0x0003e40008000808 */
.L_x_19:
[----:B------:R-:W-:Y:S05]  /*0890*/  BSYNC B2 ;  /* 0x0000000000027941 */ /* 0x000fea0003800000 */
.L_x_16:
[----:B------:R-:W-:Y:S05]  /*08a0*/  WARPSYNC.ALL ;  /* 0x0000000000007948 */ /* 0x000fea0003800000 */
[----:B--2---:R-:W2:Y:S01]  /*08b0*/  LDC R6, c[0x0][0x22c] ;  /* 0x00008b00ff067b82 */ /* 0x004ea20000000800 */
[----:B------:R-:W-:Y:S01]  /*08c0*/  BSSY B2, `(.L_x_20) ;  /* 0x0000010000027945 */ /* 0x000fe20003800000 */
[----:B--2---:R-:W-:-:S05]  /*08d0*/  VIADD R6, R6, 0xffffffff ;  /* 0xffffffff06067836 */ /* 0x004fca0000000000 */
[----:B------:R2:W-:Y:S01]  /*08e0*/  @!P2 STS [UR8+0x24], R6 ;  /* 0x00002406ff00a988 */ /* 0x0005e20008000808 */
[----:B------:R-:W-:Y:S05]  /*08f0*/  @P2 BRA `(.L_x_21) ;  /* 0x0000000000302947 */ /* 0x000fea0003800000 */
[----:B------:R-:W5:Y:S01]  /*0900*/  LDS R3, [UR8+0x34] ;  /* 0x00003408ff037984 */ /* 0x000f620008000800 */
[----:B-1----:R-:W1:Y:S03]  /*0910*/  LDC.64 R10, c[0x0][0x240] ;  /* 0x00009000ff0a7b82 */ /* 0x002e660000000a00 */
[----:B---34-:R-:W3:Y:S01]  /*0920*/  LDS R2, [UR8+0x1c] ;  /* 0x00001c08ff027984 */ /* 0x018ee20008000800 */
[C---:B-1----:R-:W-:Y:S01]  /*0930*/  SHF.L.U64.HI R8, R10.reuse, 0x1, R11 ;  /* 0x000000010a087819 */ /* 0x042fe2000001020b */
[----:B------:R-:W-:-:S03]  /*0940*/  IMAD.SHL.U32 R7, R10, 0x2, RZ ;  /* 0x000000020a077824 */ /* 0x000fc600078e00ff */
[--C-:B------:R-:W-:Y:S02]  /*0950*/  SHF.R.U32.HI R9, RZ, 0x4, R8.reuse ;  /* 0x00000004ff097819 */ /* 0x100fe40000011608 */
[----:B------:R-:W-:-:S05]  /*0960*/  SHF.R.U64 R7, R7, 0x4, R8 ;  /* 0x0000000407077819 */ /* 0x000fca0000001208 */
[----:B------:R1:W-:Y:S01]  /*0970*/  STS [UR8+0xc], R7 ;  /* 0x00000c07ff007988 */ /* 0x0003e20008000808 */
[----:B-----5:R-:W-:Y:S02]  /*0980*/  LOP3.LUT R3, R3, 0x7, RZ, 0xb8, !PT ;  /* 0x0000000703037812 */ /* 0x020fe400078eb8ff */
[----:B---3--:R-:W-:-:S03]  /*0990*/  LOP3.LUT R2, R2, 0xf, R9, 0xb8, !PT ;  /* 0x0000000f02027812 */ /* 0x008fc600078eb809 */
[----:B------:R1:W-:Y:S04]  /*09a0*/  STS [UR8+0x34], R3 ;  /* 0x00003403ff007988 */ /* 0x0003e80008000808 */
[----:B------:R1:W-:Y:S02]  /*09b0*/  STS [UR8+0x1c], R2 ;  /* 0x00001c02ff007988 */ /* 0x0003e40008000808 */
.L_x_21:
[----:B------:R-:W-:Y:S05]  /*09c0*/  BSYNC B2 ;  /* 0x0000000000027941 */ /* 0x000fea0003800000 */
.L_x_20:
[----:B------:R-:W-:Y:S04]  /*09d0*/  BSSY B3, `(.L_x_22) ;  /* 0x000001a000037945 */ /* 0x000fe80003800000 */
[----:B------:R-:W-:Y:S04]  /*09e0*/  BSSY B2, `(.L_x_23) ;  /* 0x0000015000027945 */ /* 0x000fe80003800000 */
[----:B------:R-:W-:Y:S05]  /*09f0*/  @P2 BRA `(.L_x_24) ;  /* 0x0000000000202947 */ /* 0x000fea0003800000 */
[----:B-1-34-:R-:W1:Y:S02]  /*0a00*/  LDS R2, [UR8+0x34] ;  /* 0x00003408ff027984 */ /* 0x01ae640008000800 */
[----:B-1----:R-:W-:-:S05]  /*0a10*/  LOP3.LUT R2, R2, 0x38, RZ, 0xb8, !PT ;  /* 0x0000003802027812 */ /* 0x002fca00078eb8ff */
[----:B------:R1:W-:Y:S01]  /*0a20*/  STS [UR8+0x34], R2 ;  /* 0x00003402ff007988 */ /* 0x0003e20008000808 */
[----:B------:R-:W-:Y:S05]  /*0a30*/  @P2 BRA `(.L_x_25) ;  /* 0x0000000000202947 */ /* 0x000fea0003800000 */
[----:B-1----:R-:W1:Y:S01]  /*0a40*/  LDS R2, [UR8+0x8] ;  /* 0x00000808ff027984 */ /* 0x002e620008000800 */
[----:B------:R-:W-:-:S05]  /*0a50*/  IMAD.MOV.U32 R3, RZ, RZ, 0x780 ;  /* 0x00000780ff037424 */ /* 0x000fca00078e00ff */
[----:B-1----:R-:W-:-:S05]  /*0a60*/  LOP3.LUT R2, R2, 0x300, R3, 0xd8, !PT ;  /* 0x0000030002027812 */ /* 0x002fca00078ed803 */
[----:B------:R1:W-:Y:S02]  /*0a70*/  STS [UR8+0x8], R2 ;  /* 0x00000802ff007988 */ /* 0x0003e40008000808 */
.L_x_24:
[----:B------:R-:W-:Y:S05]  /*0a80*/  @P2 BRA `(.L_x_26) ;  /* 0x0000000000282947 */ /* 0x000fea0003800000 */
[----:B-1-34-:R-:W1:Y:S02]  /*0a90*/  LDS R2, [UR8+0x8] ;  /* 0x00000808ff027984 */ /* 0x01ae640008000800 */
[----:B-1----:R-:W-:-:S05]  /*0aa0*/  LOP3.LUT R2, R2, 0x1800, RZ, 0xb8, !PT ;  /* 0x0000180002027812 */ /* 0x002fca00078eb8ff */
[----:B------:R3:W-:Y:S02]  /*0ab0*/  STS [UR8+0x8], R2 ;  /* 0x00000802ff007988 */ /* 0x0007e40008000808 */
.L_x_25:
[----:B------:R-:W-:Y:S05]  /*0ac0*/  @P2 BREAK B2 ;  /* 0x0000000000022942 */ /* 0x000fea0003800000 */
[----:B------:R-:W-:Y:S05]  /*0ad0*/  @P2 BRA `(.L_x_27) ;  /* 0x0000000000242947 */ /* 0x000fea0003800000 */
[----:B-1-3--:R-:W1:Y:S01]  /*0ae0*/  LDS R2, [UR8+0x8] ;  /* 0x00000808ff027984 */ /* 0x00ae620008000800 */
[----:B------:R-:W-:-:S05]  /*0af0*/  IMAD.MOV.U32 R3, RZ, RZ, 0x6000 ;  /* 0x00006000ff037424 */ /* 0x000fca00078e00ff */
[----:B-1----:R-:W-:-:S04]  /*0b00*/  LOP3.LUT R2, R2, 0x4000, R3, 0xd8, !PT ;  /* 0x0000400002027812 */ /* 0x002fc800078ed803 */
[----:B------:R-:W-:-:S05]  /*0b10*/  LOP3.LUT R2, R2, 0x400000, RZ, 0xb8, !PT ;  /* 0x0040000002027812 */ /* 0x000fca00078eb8ff */
[----:B------:R1:W-:Y:S02]  /*0b20*/  STS [UR8+0x8], R2 ;  /* 0x00000802ff007988 */ /* 0x0003e40008000808 */
.L_x_26:
[----:B------:R-:W-:Y:S05]  /*0b30*/  BSYNC B2 ;  /* 0x0000000000027941 */ /* 0x000fea0003800000 */
.L_x_23:
[----:B-1-34-:R-:W1:Y:S02]  /*0b40*/  @!P2 LDS R2, [UR8+0x8] ;  /* 0x00000808ff02a984 */ /* 0x01ae640008000800 */
[----:B-1----:R-:W-:-:S05]  /*0b50*/  @!P2 LOP3.LUT R2, R2, 0x8000, RZ, 0xb8, !PT ;  /* 0x000080000202a812 */ /* 0x002fca00078eb8ff */
[----:B------:R4:W-:Y:S02]  /*0b60*/  @!P2 STS [UR8+0x8], R2 ;  /* 0x00000802ff00a988 */ /* 0x0009e40008000808 */
.L_x_27:
[----:B------:R-:W-:Y:S05]  /*0b70*/  BSYNC B3 ;  /* 0x0000000000037941 */ /* 0x000fea0003800000 */
.L_x_22:
[----:B------:R-:W-:Y:S05]  /*0b80*/  WARPSYNC.ALL ;  /* 0x0000000000007948 */ /* 0x000fea0003800000 */
[----:B------:R-:W-:-:S04]  /*0b90*/  UIADD3 UR19, UR4, 0x80, URZ ;  /* 0x0000008004137890 */ /* 0x000fc8000fffe03f */
[----:B------:R-:W-:-:S04]  /*0ba0*/  UIADD3 UR18, UP0, UR19, UR48, URZ ;  /* 0x0000003013127290 */ /* 0x000fc8000ff1e03f */
[----:B------:R-:W-:Y:S01]  /*0bb0*/  ULEA.HI.X.SX32 UR19, UR19, UR49, 0x1, UP0 ;  /* 0x0000003113137291 */ /* 0x000fe200080f0e3f */
[----:B------:R-:W-:Y:S11]  /*0bc0*/  @P0 BRA `(.L_x_28) ;  /* 0x0000000000280947 */ /* 0x000ff60003800000 */
[----:B-1-34-:R-:W1:Y:S01]  /*0bd0*/  S2R R2, SR_LANEID ;  /* 0x0000000000027919 */ /* 0x01ae620000000000 */
        /* <DEDUP_REMOVED lines=9> */
.L_x_28:
[----:B------:R-:W-:Y:S05]  /*0c70*/  @P0 BRA `(.L_x_29) ;  /* 0x00000000000c0947 */ /* 0x000fea0003800000 */
[----:B------:R0:W-:Y:S01]  /*0c80*/  UTMACMDFLUSH ;  /* 0x00000000000079b7 */ /* 0x0001e20000000000 */
[----:B------:R-:W-:Y:S05]  /*0c90*/  @P0 BRA `(.L_x_29) ;  /* 0x0000000000040947 */ /* 0x000fea0003800000 */
[----:B------:R-:W-:-:S04]  /*0ca0*/  DEPBAR.LE SB0, 0x0 ;  /* 0x000080000000791a */ /* 0x000fc80000000000 */
.L_x_29:
[----:B------:R-:W-:Y:S05]  /*0cb0*/  WARPSYNC.ALL ;  /* 0x0000000000007948 */ /* 0x000fea0003800000 */
[----:B-----5:R-:W-:Y:S06]  /*0cc0*/  BAR.SYNC.DEFER_BLOCKING 0x0 ;  /* 0x0000000000007b1d */ /* 0x020fec0000010000 */
[----:B------:R-:W-:Y:S02]  /*0cd0*/  BSSY B3, `(.L_x_30) ;  /* 0x000000b000037945 */ /* 0x000fe40003800000 */
[----:B------:R-:W-:Y:S06]  /*0ce0*/  BAR.SYNC.DEFER_BLOCKING 0x0 ;  /* 0x0000000000007b1d */ /* 0x000fec0000010000 */
[----:B------:R1:W-:Y:S01]  /*0cf0*/  @!P0 STS [R12], RZ ;  /* 0x000000ff0c008388 */ /* 0x0003e20000000800 */
[----:B------:R-:W-:Y:S01]  /*0d00*/  NOP ;  /* 0x0000000000007918 */ /* 0x000fe20000000000 */
[----:B------:R-:W-:Y:S05]  /*0d10*/  @P2 BRA `(.L_x_31) ;  /* 0x0000000000182947 */ /* 0x000fea0003800000 */
[----:B-1-34-:R-:W1:Y:S01]  /*0d20*/  LDS R2, [UR8+0x8] ;  /* 0x00000808ff027984 */ /* 0x01ae620008000800 */
[----:B------:R-:W3:Y:S01]  /*0d30*/  LDC.64 R8, c[0x0][0x220] ;  /* 0x00008800ff087b82 */ /* 0x000ee20000000a00 */
[----:B------:R-:W-:Y:S02]  /*0d40*/  IMAD.MOV.U32 R3, RZ, RZ, 0x70 ;  /* 0x00000070ff037424 */ /* 0x000fe400078e00ff */
[----:B---3--:R3:W-:Y:S03]  /*0d50*/  STS.64 [UR8], R8 ;  /* 0x00000008ff007988 */ /* 0x0087e60008000a08 */
[----:B-1----:R-:W-:-:S05]  /*0d60*/  LOP3.LUT R2, R2, 0x10, R3, 0xd8, !PT ;  /* 0x0000001002027812 */ /* 0x002fca00078ed803 */
[----:B------:R3:W-:Y:S02]  /*0d70*/  STS [UR8+0x8], R2 ;  /* 0x00000802ff007988 */ /* 0x0007e40008000808 */
.L_x_31:
[----:B-1----:R-:W-:Y:S05]  /*0d80*/  BSYNC B3 ;  /* 0x0000000000037941 */ /* 0x002fea0003800000 */
.L_x_30:
[----:B------:R-:W-:Y:S04]  /*0d90*/  BSSY B4, `(.L_x_32) ;  /* 0x0000011000047945 */ /* 0x000fe80003800000 */
[----:B------:R-:W-:Y:S04]  /*0da0*/  BSSY B3, `(.L_x_33) ;  /* 0x000000e000037945 */ /* 0x000fe80003800000 */
[----:B------:R-:W-:Y:S05]  /*0db0*/  @P2 BRA `(.L_x_34) ;  /* 0x0000000000242947 */ /* 0x000fea0003800000 */
[----:B---34-:R-:W1:Y:S01]  /*0dc0*/  LDS R2, [UR8+0x34] ;  /* 0x00003408ff027984 */ /* 0x018e620008000800 */
[----:B------:R-:W-:-:S05]  /*0dd0*/  IMAD.MOV.U32 R3, RZ, RZ, 0x3f000000 ;  /* 0x3f000000ff037424 */ /* 0x000fca00078e00ff */
[----:B-1----:R-:W-:-:S05]  /*0de0*/  LOP3.LUT R2, R2, 0xff000000, R3, 0xb8, !PT ;  /* 0xff00000002027812 */ /* 0x002fca00078eb803 */
[----:B------:R1:W-:Y:S01]  /*0df0*/  STS [UR8+0x34], R2 ;  /* 0x00003402ff007988 */ /* 0x0003e20008000808 */
[----:B------:R-:W-:Y:S05]  /*0e00*/  @P2 BRA `(.L_x_35) ;  /* 0x00000000001c2947 */ /* 0x000fea0003800000 */
[----:B-1----:R-:W1:Y:S01]  /*0e10*/  LDS R2, [UR8+0x38] ;  /* 0x00003808ff027984 */ /* 0x002e620008000800 */
[----:B------:R-:W-:-:S05]  /*0e20*/  IMAD.MOV.U32 R3, RZ, RZ, 0xff ;  /* 0x000000ffff037424 */ /* 0x000fca00078e00ff */
[----:B-1----:R-:W-:-:S05]  /*0e30*/  LOP3.LUT R2, R2, 0xff, R3, 0xb8, !PT ;  /* 0x000000ff02027812 */ /* 0x002fca00078eb803 */
[----:B------:R1:W-:Y:S02]  /*0e40*/  STS [UR8+0x38], R2 ;  /* 0x00003802ff007988 */ /* 0x0003e40008000808 */
.L_x_34:
[----:B------:R-:W-:Y:S05]  /*0e50*/  @P2 BREAK B3 ;  /* 0x0000000000032942 */ /* 0x000fea0003800000 */
[----:B------:R-:W-:Y:S05]  /*0e60*/  @P2 BRA `(.L_x_36) ;  /* 0x00000000000c2947 */ /* 0x000fea0003800000 */
[----:B------:R1:W-:Y:S02]  /*0e70*/  STS [UR8+0x20], R6 ;  /* 0x00002006ff007988 */ /* 0x0003e40008000808 */
.L_x_35:
[----:B------:R-:W-:Y:S05]  /*0e80*/  BSYNC B3 ;  /* 0x0000000000037941 */ /* 0x000fea0003800000 */
.L_x_33:
[----:B------:R1:W-:Y:S02]  /*0e90*/  @!P2 STS [UR8+0x24], R5 ;  /* 0x00002405ff00a988 */ /* 0x0003e40008000808 */
.L_x_36:
[----:B------:R-:W-:Y:S05]  /*0ea0*/  BSYNC B4 ;  /* 0x0000000000047941 */ /* 0x000fea0003800000 */
.L_x_32:
[----:B------:R-:W-:Y:S05]  /*0eb0*/  WARPSYNC.ALL ;  /* 0x0000000000007948 */ /* 0x000fea0003800000 */
[----:B------:R-:W-:Y:S04]  /*0ec0*/  BSSY B4, `(.L_x_37) ;  /* 0x000000e000047945 */ /* 0x000fe80003800000 */
[----:B------:R-:W-:Y:S05]  /*0ed0*/  @P2 BRA `(.L_x_38) ;  /* 0x0000000000302947 */ /* 0x000fea0003800000 */
[----:B------:R-:W5:Y:S01]  /*0ee0*/  LDS R3, [UR8+0x34] ;  /* 0x00003408ff037984 */ /* 0x000f620008000800 */
[----:B---3--:R-:W2:Y:S03]  /*0ef0*/  LDC.64 R8, c[0x0][0x248] ;  /* 0x00009200ff087b82 */ /* 0x008ea60000000a00 */
[----:B-1--4-:R-:W1:Y:S01]  /*0f00*/  LDS R2, [UR8+0x1c] ;  /* 0x00001c08ff027984 */ /* 0x012e620008000800 */
[C---:B--2---:R-:W-:Y:S01]  /*0f10*/  SHF.L.U64.HI R6, R8.reuse, 0x1, R9 ;  /* 0x0000000108067819 */ /* 0x044fe20000010209 */
[----:B------:R-:W-:-:S03]  /*0f20*/  IMAD.SHL.U32 R5, R8, 0x2, RZ ;  /* 0x0000000208057824 */ /* 0x000fc600078e00ff */
[--C-:B------:R-:W-:Y:S02]  /*0f30*/  SHF.R.U32.HI R7, RZ, 0x4, R6.reuse ;  /* 0x00000004ff077819 */ /* 0x100fe40000011606 */
[----:B------:R-:W-:-:S05]  /*0f40*/  SHF.R.U64 R5, R5, 0x4, R6 ;  /* 0x0000000405057819 */ /* 0x000fca0000001206 */
[----:B------:R2:W-:Y:S01]  /*0f50*/  STS [UR8+0xc], R5 ;  /* 0x00000c05ff007988 */ /* 0x0005e20008000808 */
[----:B-----5:R-:W-:Y:S02]  /*0f60*/  LOP3.LUT R3, R3, 0x7, RZ, 0xb8, !PT ;  /* 0x0000000703037812 */ /* 0x020fe400078eb8ff */
[----:B-1----:R-:W-:-:S03]  /*0f70*/  LOP3.LUT R2, R2, 0xf, R7, 0xb8, !PT ;  /* 0x0000000f02027812 */ /* 0x002fc600078eb807 */
[----:B------:R2:W-:Y:S04]  /*0f80*/  STS [UR8+0x34], R3 ;  /* 0x00003403ff007988 */ /* 0x0005e80008000808 */
[----:B------:R2:W-:Y:S02]  /*0f90*/  STS [UR8+0x1c], R2 ;  /* 0x00001c02ff007988 */ /* 0x0005e40008000808 */
.L_x_38:
[----:B------:R-:W-:Y:S05]  /*0fa0*/  BSYNC B4 ;  /* 0x0000000000047941 */ /* 0x000fea0003800000 */
.L_x_37:
[----:B------:R-:W-:Y:S04]  /*0fb0*/  BSSY B4, `(.L_x_39) ;  /* 0x000001a000047945 */ /* 0x000fe80003800000 */
[----:B------:R-:W-:Y:S04]  /*0fc0*/  BSSY B5, `(.L_x_40) ;  /* 0x0000015000057945 */ /* 0x000fe80003800000 */
[----:B------:R-:W-:Y:S05]  /*0fd0*/  @P2 BRA `(.L_x_41) ;  /* 0x0000000000202947 */ /* 0x000fea0003800000 */
[----:B-1234-:R-:W1:Y:S02]  /*0fe0*/  LDS R2, [UR8+0x34] ;  /* 0x00003408ff027984 */ /* 0x01ee640008000800 */
[----:B-1----:R-:W-:-:S05]  /*0ff0*/  LOP3.LUT R2, R2, 0x38, RZ, 0xb8, !PT ;  /* 0x0000003802027812 */ /* 0x002fca00078eb8ff */
[----:B------:R1:W-:Y:S01]  /*1000*/  STS [UR8+0x34], R2 ;  /* 0x00003402ff007988 */ /* 0x0003e20008000808 */
[----:B------:R-:W-:Y:S05]  /*1010*/  @P2 BRA `(.L_x_42) ;  /* 0x0000000000202947 */ /* 0x000fea0003800000 */
[----:B-1----:R-:W1:Y:S01]  /*1020*/  LDS R2, [UR8+0x8] ;  /* 0x00000808ff027984 */ /* 0x002e620008000800 */
[----:B------:R-:W-:-:S05]  /*1030*/  IMAD.MOV.U32 R3, RZ, RZ, 0x780 ;  /* 0x00000780ff037424 */ /* 0x000fca00078e00ff */
[----:B-1----:R-:W-:-:S05]  /*1040*/  LOP3.LUT R2, R2, 0x300, R3, 0xd8, !PT ;  /* 0x0000030002027812 */ /* 0x002fca00078ed803 */
[----:B------:R1:W-:Y:S02]  /*1050*/  STS [UR8+0x8], R2 ;  /* 0x00000802ff007988 */ /* 0x0003e40008000808 */
.L_x_41:
[----:B------:R-:W-:Y:S05]  /*1060*/  @P2 BRA `(.L_x_43) ;  /* 0x0000000000282947 */ /* 0x000fea0003800000 */
[----:B-1234-:R-:W1:Y:S02]  /*1070*/  LDS R2, [UR8+0x8] ;  /* 0x00000808ff027984 */ /* 0x01ee640008000800 */
[----:B-1----:R-:W-:-:S05]  /*1080*/  LOP3.LUT R2, R2, 0x1800, RZ, 0xb8, !PT ;  /* 0x0000180002027812 */ /* 0x002fca00078eb8ff */
[----:B------:R2:W-:Y:S02]  /*1090*/  STS [UR8+0x8], R2 ;  /* 0x00000802ff007988 */ /* 0x0005e40008000808 */
.L_x_42:
[----:B------:R-:W-:Y:S05]  /*10a0*/  @P2 BREAK B5 ;  /* 0x0000000000052942 */ /* 0x000fea0003800000 */
[----:B------:R-:W-:Y:S05]  /*10b0*/  @P2 BRA `(.L_x_44) ;  /* 0x0000000000242947 */ /* 0x000fea0003800000 */
[----:B-12---:R-:W1:Y:S01]  /*10c0*/  LDS R2, [UR8+0x8] ;  /* 0x00000808ff027984 */ /* 0x006e620008000800 */
[----:B------:R-:W-:-:S05]  /*10d0*/  IMAD.MOV.U32 R3, RZ, RZ, 0x6000 ;  /* 0x00006000ff037424 */ /* 0x000fca00078e00ff */
[----:B-1----:R-:W-:-:S04]  /*10e0*/  LOP3.LUT R2, R2, 0x6000, R3, 0xd8, !PT ;  /* 0x0000600002027812 */ /* 0x002fc800078ed803 */
[----:B------:R-:W-:-:S05]  /*10f0*/  LOP3.LUT R2, R2, 0x400000, RZ, 0xb8, !PT ;  /* 0x0040000002027812 */ /* 0x000fca00078eb8ff */
[----:B------:R1:W-:Y:S02]  /*1100*/  STS [UR8+0x8], R2 ;  /* 0x00000802ff007988 */ /* 0x0003e40008000808 */
.L_x_43:
[----:B------:R-:W-:Y:S05]  /*1110*/  BSYNC B5 ;  /* 0x0000000000057941 */ /* 0x000fea0003800000 */
.L_x_40:
[----:B-1234-:R-:W1:Y:S02]  /*1120*/  @!P2 LDS R2, [UR8+0x8] ;  /* 0x00000808ff02a984 */ /* 0x01ee640008000800 */
[----:B-1----:R-:W-:-:S05]  /*1130*/  @!P2 LOP3.LUT R2, R2, 0x8000, RZ, 0xb8, !PT ;  /* 0x000080000202a812 */ /* 0x002fca00078eb8ff */
[----:B------:R3:W-:Y:S02]  /*1140*/  @!P2 STS [UR8+0x8], R2 ;  /* 0x00000802ff00a988 */ /* 0x0007e40008000808 */
.L_x_44:
[----:B------:R-:W-:Y:S05]  /*1150*/  BSYNC B4 ;  /* 0x0000000000047941 */ /* 0x000fea0003800000 */
.L_x_39:
[----:B------:R-:W-:Y:S05]  /*1160*/  WARPSYNC.ALL ;  /* 0x0000000000007948 */ /* 0x000fea0003800000 */
[----:B------:R4:W-:Y:S01]  /*1170*/  STL [R1+0x400], RZ ;  /* 0x000400ff01007387 */ /* 0x0009e20000100800 */
[----:B------:R-:W-:Y:S01]  /*1180*/  UIADD3 UR4, UR4, 0x100, URZ ;  /* 0x0000010004047890 */ /* 0x000fe2000fffe03f */
[----:B------:R-:W-:Y:S02]  /*1190*/  ISETP.GE.AND P1, PT, R13, 0x1, PT ;  /* 0x000000010d00780c */ /* 0x000fe40003f26270 */
[----:B------:R-:W-:Y:S01]  /*11a0*/  CS2R R24, SRZ ;  /* 0x0000000000187805 */ /* 0x000fe2000001ff00 */
[----:B------:R4:W-:Y:S01]  /*11b0*/  STL [R1+0x404], RZ ;  /* 0x000404ff01007387 */ /* 0x0009e20000100800 */
[----:B------:R-:W-:Y:S01]  /*11c0*/  UIADD3 UR48, UP0, UR4, UR48, URZ ;  /* 0x0000003004307290 */ /* 0x000fe2000ff1e03f */
[----:B------:R-:W-:-:S02]  /*11d0*/  CS2R R26, SRZ ;  /* 0x00000000001a7805 */ /* 0x000fc4000001ff00 */
[----:B------:R-:W-:Y:S01]  /*11e0*/  CS2R R28, SRZ ;  /* 0x00000000001c7805 */ /* 0x000fe2000001ff00 */
[----:B------:R4:W-:Y:S01]  /*11f0*/  STL [R1+0x408], RZ ;  /* 0x000408ff01007387 */ /* 0x0009e20000100800 */
[----:B------:R-:W-:Y:S01]  /*1200*/  ULEA.HI.X.SX32 UR49, UR4, UR49, 0x1, UP0 ;  /* 0x0000003104317291 */ /* 0x000fe200080f0e3f */
[----:B------:R-:W-:Y:S02]  /*1210*/  CS2R R30, SRZ ;  /* 0x00000000001e7805 */ /* 0x000fe4000001ff00 */
[----:B------:R-:W-:Y:S01]  /*1220*/  CS2R R32, SRZ ;  /* 0x0000000000207805 */ /* 0x000fe2000001ff00 */
[----:B------:R4:W-:Y:S01]  /*1230*/  STL [R1+0x40c], RZ ;  /* 0x00040cff01007387 */ /* 0x0009e20000100800 */
[----:B------:R-:W-:Y:S02]  /*1240*/  CS2R R34, SRZ ;  /* 0x0000000000227805 */ /* 0x000fe4000001ff00 */
[----:B------:R-:W-:Y:S02]  /*1250*/  CS2R R36, SRZ ;  /* 0x0000000000247805 */ /* 0x000fe4000001ff00 */
[----:B------:R-:W-:Y:S01]  /*1260*/  CS2R R38, SRZ ;  /* 0x0000000000267805 */ /* 0x000fe2000001ff00 */
[----:B------:R4:W-:Y:S01]  /*1270*/  STL [R1+0x410], RZ ;  /* 0x000410ff01007387 */ /* 0x0009e20000100800 */
[----:B------:R-:W-:-:S02]  /*1280*/  CS2R R40, SRZ ;  /* 0x0000000000287805 */ /* 0x000fc4000001ff00 */
        /* <DEDUP_REMOVED lines=44> */
[----:B------:R-:W-:Y:S01]  /*1550*/  CS2R R108, SRZ ;  /* 0x00000000006c7805 */ /* 0x000fe2000001ff00 */
[----:B------:R4:W-:Y:S04]  /*1560*/  STL [R1+0x440], RZ ;  /* 0x000440ff01007387 */ /* 0x0009e80000100800 */
        /* <DEDUP_REMOVED lines=239> */
[----:B------:R4:W-:Y:S04]  /*2460*/  STL [R1], RZ ;  /* 0x000000ff01007387 */ /* 0x0009e80000100800 */
        /* <DEDUP_REMOVED lines=126> */
[----:B------:R4:W-:Y:S01]  /*2c50*/  STL [R1+0x1fc], RZ ;  /* 0x0001fcff01007387 */ /* 0x0009e20000100800 */
[----:B------:R-:W-:Y:S05]  /*2c60*/  @P0 BRA `(.L_x_45) ;  /* 0x0000000000280947 */ /* 0x000fea0003800000 */
[----:B-123--:R-:W1:Y:S01]  /*2c70*/  S2R R2, SR_LANEID ;  /* 0x0000000000027919 */ /* 0x00ee620000000000 */
[----:B------:R-:W-:Y:S05]  /*2c80*/  WARPSYNC.ALL ;  /* 0x0000000000007948 */ /* 0x000fea0003800000 */
[----:B-1----:R-:W-:-:S05]  /*2c90*/  IMAD.SHL.U32 R2, R2, 0x4, RZ ;  /* 0x0000000402027824 */ /* 0x002fca00078e00ff */
[----:B------:R1:W2:Y:S02]  /*2ca0*/  LDS R5, [R2+UR8] ;  /* 0x0000000802057984 */ /* 0x0002a40008000800 */
[----:B-1----:R-:W-:-:S05]  /*2cb0*/  IADD3 R2, P3, R2, UR48, RZ ;  /* 0x0000003002027c10 */ /* 0x002fca000ff7e0ff */
[----:B------:R-:W-:-:S05]  /*2cc0*/  IMAD.X R3, RZ, RZ, UR49, P3 ;  /* 0x00000031ff037e24 */ /* 0x000fca00098e06ff */
[----:B--2---:R1:W5:Y:S01]  /*2cd0*/  ATOMG.E.EXCH.STRONG.GPU PT, RZ, [R2], R5 ;  /* 0x0000000502ff73a8 */ /* 0x00436200041ee100 */
[----:B------:R-:W-:-:S04]  /*2ce0*/  DEPBAR {5,4,3,2,1,0} ;  /* 0x0000003f0000791a */ /* 0x000fc80000000000 */
[----:B------:R1:W-:Y:S01]  /*2cf0*/  UTMACCTL.IV [UR48] ;  /* 0x00000000300079b9 */ /* 0x0003e20008000000 */
[----:B------:R-:W-:Y:S01]  /*2d00*/  NOP ;  /* 0x0000000000007918 */ /* 0x000fe20000000000 */
.L_x_45:
[----:B------:R-:W-:Y:S05]  /*2d10*/  @P0 BRA `(.L_x_46) ;  /* 0x00000000000c0947 */ /* 0x000fea0003800000 */
[----:B------:R0:W-:Y:S01]  /*2d20*/  UTMACMDFLUSH ;  /* 0x00000000000079b7 */ /* 0x0001e20000000000 */
[----:B------:R-:W-:Y:S05]  /*2d30*/  @P0 BRA `(.L_x_46) ;  /* 0x0000000000040947 */ /* 0x000fea0003800000 */
[----:B------:R-:W-:-:S04]  /*2d40*/  DEPBAR.LE SB0, 0x0 ;  /* 0x000080000000791a */ /* 0x000fc80000000000 */
.L_x_46:
[----:B------:R-:W-:Y:S05]  /*2d50*/  WARPSYNC.ALL ;  /* 0x0000000000007948 */ /* 0x000fea0003800000 */
[----:B-----5:R-:W-:Y:S01]  /*2d60*/  BAR.SYNC.DEFER_BLOCKING 0x0 ;  /* 0x0000000000007b1d */ /* 0x020fe20000010000 */
[----:B------:R-:W-:Y:S01]  /*2d70*/  USHF.L.U32 UR23, UR51, 0x8, URZ ;  /* 0x0000000833177899 */ /* 0x000fe2000800063f */
[----:B------:R-:W-:Y:S01]  /*2d80*/  CS2R R110, SRZ ;  /* 0x00000000006e7805 */ /* 0x000fe2000001ff00 */
[----:B------:R-:W-:Y:S01]  /*2d90*/  USHF.L.U32 UR11, UR52, 0x8, URZ ;  /* 0x00000008340b7899 */ /* 0x000fe2000800063f */
[----:B------:R-:W-:Y:S02]  /*2da0*/  CS2R R112, SRZ ;  /* 0x0000000000707805 */ /* 0x000fe4000001ff00 */
[----:B------:R-:W-:Y:S01]  /*2db0*/  CS2R R114, SRZ ;  /* 0x0000000000727805 */ /* 0x000fe2000001ff00 */
[----:B------:R-:W-:Y:S01]  /*2dc0*/  VOTEU.ALL UP0, P2 ;  /* 0x00000000003f7886 */ /* 0x000fe20001000000 */
[----:B------:R-:W-:Y:S01]  /*2dd0*/  UMOV UR4, 0x1 ;  /* 0x0000000100047882 */ /* 0x000fe20000000000 */
[----:B------:R-:W-:-:S02]  /*2de0*/  CS2R R116, SRZ ;  /* 0x0000000000747805 */ /* 0x000fc4000001ff00 */
[----:B------:R-:W-:Y:S02]  /*2df0*/  CS2R R118, SRZ ;  /* 0x0000000000767805 */ /* 0x000fe4000001ff00 */
[----:B------:R-:W-:Y:S01]  /*2e00*/  CS2R R120, SRZ ;  /* 0x0000000000787805 */ /* 0x000fe2000001ff00 */
[----:B------:R-:W-:-:S04]  /*2e10*/  @!UP0 UIADD3 UR4, -UR4, 0x100000, URZ ;  /* 0x0010000004048890 */ /* 0x000fc8000fffe13f */
[----:B------:R-:W-:Y:S02]  /*2e20*/  @!UP0 USHF.L.U32 UR5, UR4, 0xb, URZ ;  /* 0x0000000b04058899 */ /* 0x000fe4000800063f */
[----:B------:R-:W-:Y:S01]  /*2e30*/  @!UP0 USHF.L.U32 UR4, UR4, 0x1, URZ ;  /* 0x0000000104048899 */ /* 0x000fe2000800063f */
[----:B------:R-:W-:Y:S01]  /*2e40*/  CS2R R122, SRZ ;  /* 0x00000000007a7805 */ /* 0x000fe2000001ff00 */
[----:B------:R-:W-:Y:S01]  /*2e50*/  VOTEU.ALL UP0, P2 ;  /* 0x00000000003f7886 */ /* 0x000fe20001000000 */
[----:B------:R-:W-:Y:S02]  /*2e60*/  CS2R R124, SRZ ;  /* 0x00000000007c7805 */ /* 0x000fe4000001ff00 */
[----:B------:R-:W-:Y:S02]  /*2e70*/  CS2R R126, SRZ ;  /* 0x00000000007e7805 */ /* 0x000fe4000001ff00 */
[----:B------:R-:W-:Y:S02]  /*2e80*/  CS2R R128, SRZ ;  /* 0x0000000000807805 */ /* 0x000fe4000001ff00 */
[----:B------:R-:W-:-:S02]  /*2e90*/  CS2R R130, SRZ ;  /* 0x0000000000827805 */ /* 0x000fc4000001ff00 */
[----:B------:R-:W-:Y:S02]  /*2ea0*/  CS2R R132, SRZ ;  /* 0x0000000000847805 */ /* 0x000fe4000001ff00 */
[----:B------:R-:W-:Y:S02]  /*2eb0*/  CS2R R134, SRZ ;  /* 0x0000000000867805 */ /* 0x000fe4000001ff00 */
[----:B------:R-:W-:Y:S02]  /*2ec0*/  CS2R R136, SRZ ;  /* 0x0000000000887805 */ /* 0x000fe4000001ff00 */
[----:B------:R-:W-:Y:S02]  /*2ed0*/  CS2R R138, SRZ ;  /* 0x00000000008a7805 */ /* 0x000fe4000001ff00 */
[----:B------:R-:W-:Y:S02]  /*2ee0*/  CS2R R140, SRZ ;  /* 0x00000000008c7805 */ /* 0x000fe4000001ff00 */
[----:B------:R-:W-:Y:S01]  /*2ef0*/  CS2R R142, SRZ ;  /* 0x00000000008e7805 */ /* 0x000fe2000001ff00 */
[----:B------:R-:W2:Y:S02]  /*2f00*/  FENCE.VIEW.ASYNC.S ;  /* 0x00000000000073c6 */ /* 0x000ea40000000000 */
[----:B--2---:R2:W1:Y:S01]  /*2f10*/  @!UP0 SYNCS.EXCH.64 URZ, [UR8+0x8000], UR4 ;  /* 0x00800004083f85b2 */ /* 0x0044620008000100 */
[----:B------:R-:W-:-:S02]  /*2f20*/  CS2R R144, SRZ ;  /* 0x0000000000907805 */ /* 0x000fc4000001ff00 */
[----:B------:R-:W-:Y:S02]  /*2f30*/  CS2R R146, SRZ ;  /* 0x0000000000927805 */ /* 0x000fe4000001ff00 */
[----:B------:R-:W-:Y:S02]  /*2f40*/  CS2R R148, SRZ ;  /* 0x0000000000947805 */ /* 0x000fe4000001ff00 */
[----:B------:R-:W-:Y:S01]  /*2f50*/  CS2R R150, SRZ ;  /* 0x0000000000967805 */ /* 0x000fe2000001ff00 */
[----:B------:R-:W-:Y:S06]  /*2f60*/  @!P1 BRA `(.L_x_47) ;  /* 0x0000004800f09947 */ /* 0x000fec0003800000 */
[----:B------:R1:W-:Y:S01]  /*2f70*/  STL [R1+0x400], RZ ;  /* 0x000400ff01007387 */ /* 0x0003e20000100800 */
[----:B------:R-:W-:Y:S01]  /*2f80*/  USHF.R.U32.HI UR50, URZ, 0x4, UR8 ;  /* 0x000000043f327899 */ /* 0x000fe20008011608 */
[----:B------:R-:W-:Y:S01]  /*2f90*/  CS2R R24, SRZ ;  /* 0x0000000000187805 */ /* 0x000fe2000001ff00 */
[----:B--2---:R-:W-:Y:S01]  /*2fa0*/  UIADD3 UR4, UR8, 0x4000, URZ ;  /* 0x0000400008047890 */ /* 0x004fe2000fffe03f */
[----:B------:R2:W-:Y:S01]  /*2fb0*/  STL [R1+0x404], RZ ;  /* 0x000404ff01007387 */ /* 0x0005e20000100800 */
[----:B------:R-:W-:Y:S01]  /*2fc0*/  USGXT.U32 UR50, UR50, 0xe ;  /* 0x0000000e3232789a */ /* 0x000fe20008000000 */
[----:B------:R-:W-:Y:S01]  /*2fd0*/  CS2R R26, SRZ ;  /* 0x00000000001a7805 */ /* 0x000fe2000001ff00 */
[----:B------:R-:W-:Y:S01]  /*2fe0*/  USHF.R.U32.HI UR4, URZ, 0x4, UR4 ;  /* 0x000000043f047899 */ /* 0x000fe20008011604 */
[----:B------:R2:W-:Y:S01]  /*2ff0*/  STL [R1+0x408], RZ ;  /* 0x000408ff01007387 */ /* 0x0005e20000100800 */
[----:B------:R-:W-:Y:S01]  /*3000*/  UIADD3 UR12, UP0, UR50, 0x2, URZ ;  /* 0x00000002320c7890 */ /* 0x000fe2000ff1e03f */
[----:B------:R-:W-:Y:S01]  /*3010*/  CS2R R28, SRZ ;  /* 0x00000000001c7805 */ /* 0x000fe2000001ff00 */
[----:B------:R-:W-:Y:S01]  /*3020*/  USGXT.U32 UR4, UR4, 0xe ;  /* 0x0000000e0404789a */ /* 0x000fe20008000000 */
[----:B------:R2:W-:Y:S01]  /*3030*/  STL [R1+0x40c], RZ ;  /* 0x00040cff01007387 */ /* 0x0005e20000100800 */
[----:B------:R-:W-:Y:S01]  /*3040*/  UMOV UR5, URZ ;  /* 0x0000003f00057c82 */ /* 0x000fe20008000000 */
[----:B------:R-:W-:Y:S01]  /*3050*/  CS2R R30, SRZ ;  /* 0x00000000001e7805 */ /* 0x000fe2000001ff00 */
[----:B------:R-:W-:Y:S01]  /*3060*/  UIADD3.X UR13, UR5, -0x7fffffe0, URZ, UP0, !UPT ;  /* 0x80000020050d7890 */ /* 0x000fe200087fe43f */
        /* <DEDUP_REMOVED lines=81> */
[----:B------:R-:W-:Y:S01]  /*3580*/  UMOV UR14, 0xfffffffe ;  /* 0xfffffffe000e7882 */ /* 0x000fe20000000000 */
[----:B------:R-:W-:Y:S01]  /*3590*/  UMOV UR15, 0x7fffffdf ;  /* 0x7fffffdf000f7882 */ /* 0x000fe20000000000 */
[----:B------:R-:W-:Y:S01]  /*35a0*/  UIADD3.64 UR24, UR12, 0xfe, URZ ;  /* 0x000000fe0c187897 */ /* 0x000fe2000fffe03f */
[----:B------:R2:W-:Y:S01]  /*35b0*/  STL [R1+0x464], RZ ;  /* 0x000464ff01007387 */ /* 0x0005e20000100800 */
[----:B------:R-:W-:-:S02]  /*35c0*/  UIADD3.64 UR14, UR4, -UR14, URZ ;  /* 0x8000000e040e7297 */ /* 0x000fc4000fffe03f */
[----:B------:R-:W-:Y:S01]  /*35d0*/  UIADD3.64 UR28, UR12, 0x100, URZ ;  /* 0x000001000c1c7897 */ /* 0x000fe2000fffe03f */
[----:B------:R2:W-:Y:S01]  /*35e0*/  STL [R1+0x468], RZ ;  /* 0x000468ff01007387 */ /* 0x0005e20000100800 */
[----:B------:R-:W-:Y:S02]  /*35f0*/  UIADD3.64 UR32, UR12, 0x1fe, URZ ;  /* 0x000001fe0c207897 */ /* 0x000fe4000fffe03f */
[----:B------:R-:W-:Y:S01]  /*3600*/  UIADD3.64 UR36, UR12, 0x200, URZ ;  /* 0x000002000c247897 */ /* 0x000fe2000fffe03f */
[----:B------:R2:W-:Y:S01]  /*3610*/  STL [R1+0x46c], RZ ;  /* 0x00046cff01007387 */ /* 0x0005e20000100800 */
[----:B------:R-:W-:Y:S02]  /*3620*/  UIADD3.64 UR40, UR12, 0x2fe, URZ ;  /* 0x000002fe0c287897 */ /* 0x000fe4000fffe03f */
[----:B------:R-:W-:Y:S01]  /*3630*/  UIADD3.64 UR44, UR12, 0x300, URZ ;  /* 0x000003000c2c7897 */ /* 0x000fe2000fffe03f */
[----:B------:R2:W-:Y:S01]  /*3640*/  STL [R1+0x470], RZ ;  /* 0x000470ff01007387 */ /* 0x0005e20000100800 */
[----:B------:R-:W-:Y:S01]  /*3650*/  UMOV UR10, URZ ;  /* 0x0000003f000a7c82 */ /* 0x000fe20008000000 */
[----:B------:R-:W-:Y:S01]  /*3660*/  UMOV UR6, UR4 ;  /* 0x0000000400067c82 */ /* 0x000fe20008000000 */
[----:B------:R-:W-:Y:S01]  /*3670*/  UMOV UR7, 0x80000020 ;  /* 0x8000002000077882 */ /* 0x000fe20000000000 */
        /* <DEDUP_REMOVED lines=354> */
[----:B-1----:R2:W-:Y:S02]  /*4ca0*/  STL [R1+0x1fc], RZ ;  /* 0x0001fcff01007387 */ /* 0x0025e40000100800 */
.L_x_49:
[----:B------:R-:W-:Y:S01]  /*4cb0*/  BAR.SYNC.DEFER_BLOCKING 0x0 ;  /* 0x0000000000007b1d */ /* 0x000fe20000010000 */
[----:B---3--:R-:W-:Y:S01]  /*4cc0*/  @!P2 IMAD.MOV.U32 R2, RZ, RZ, 0x8000 ;  /* 0x00008000ff02a424 */ /* 0x008fe200078e00ff */
[----:B------:R-:W-:Y:S02]  /*4cd0*/  ELECT P0, URZ, PT ;  /* 0x00000000003f782f */ /* 0x000fe40003800000 */
[----:B------:R-:W-:Y:S02]  /*4ce0*/  ELECT P1, URZ, PT ;  /* 0x00000000003f782f */ /* 0x000fe40003820000 */
[C---:B------:R-:W-:Y:S01]  /*4cf0*/  ISETP.LT.U32.AND P0, PT, R4.reuse, 0x20, P0 ;  /* 0x000000200400780c */ /* 0x040fe20000701070 */
[----:B------:R-:W-:Y:S01]  /*4d00*/  UMOV UR22, UR10 ;  /* 0x0000000a00167c82 */ /* 0x000fe20008000000 */
[----:B------:R-:W-:-:S11]  /*4d10*/  ISETP.LT.U32.AND P1, PT, R4, 0x20, P1 ;  /* 0x000000200400780c */ /* 0x000fd60000f21070 */
[----:B------:R-:W-:Y:S01]  /*4d20*/  VOTEU.ANY UP0, P0 ;  /* 0x00000000003f7886 */ /* 0x000fe20000000100 */
[----:B------:R-:W-:Y:S01]  /*4d30*/  VOTEU.ANY UP2, P0 ;  /* 0x00000000003f7886 */ /* 0x000fe20000040100 */
[----:B------:R-:W-:Y:S01]  /*4d40*/  VOTEU.ANY UP1, P1 ;  /* 0x00000000003f7886 */ /* 0x000fe20000820100 */
[----:B------:R-:W-:Y:S01]  /*4d50*/  VOTEU.ANY UP3, P1 ;  /* 0x00000000003f7886 */ /* 0x000fe20000860100 */
[----:B------:R1:W-:Y:S01]  /*4d60*/  @!P2 SYNCS.ARRIVE.TRANS64 RZ, [UR8+0x8000], R2 ;  /* 0x00800002ffffa9a7 */ /* 0x0003e20008000008 */
[----:B------:R3:W-:Y:S06]  /*4d70*/  MEMBAR.ALL.CTA ;  /* 0x0000000000007992 */ /* 0x0007ec0000008000 */
[----:B---3--:R-:W3:Y:S01]  /*4d80*/  FENCE.VIEW.ASYNC.S ;  /* 0x00000000000073c6 */ /* 0x008ee20000000000 */
[----:B------:R-:W-:Y:S01]  /*4d90*/  @UP0 UIADD3 UR9, UR8, 0x8000, URZ ;  /* 0x0000800008090890 */ /* 0x000fe2000fffe03f */
[----:B------:R-:W-:Y:S01]  /*4da0*/  @UP0 UMOV UR4, UR16 ;  /* 0x0000001000040c82 */ /* 0x000fe20008000000 */
[----:B------:R-:W-:Y:S01]  /*4db0*/  @UP0 UMOV UR5, UR17 ;  /* 0x0000001100050c82 */ /* 0x000fe20008000000 */
[----:B------:R-:W-:-:S02]  /*4dc0*/  @UP1 UIADD3 UR20, UR8, 0x4000, URZ ;  /* 0x0000400008141890 */ /* 0x000fc4000fffe03f */
[----:B------:R-:W-:Y:S01]  /*4dd0*/  @UP1 UIADD3 UR21, UR8, 0x8000, URZ ;  /* 0x0000800008151890 */ /* 0x000fe2000fffe03f */
[----:B-1----:R-:W-:Y:S01]  /*4de0*/  SHF.L.U32 R2, R0, 0x1f, RZ ;  /* 0x0000001f00027819 */ /* 0x002fe200000006ff */
[----:B------:R-:W-:Y:S01]  /*4df0*/  @UP1 UMOV UR26, UR18 ;  /* 0x00000012001a1c82 */ /* 0x000fe20008000000 */
[----:B------:R-:W-:Y:S01]  /*4e00*/  @UP1 UMOV UR27, UR19 ;  /* 0x00000013001b1c82 */ /* 0x000fe20008000000 */
[----:B---3--:R-:W-:Y:S06]  /*4e10*/  BAR.SYNC.DEFER_BLOCKING 0x0 ;  /* 0x0000000000007b1d */ /* 0x008fec0000010000 */
[----:B------:R1:W-:Y:S02]  /*4e20*/  @UP2 UTMALDG.2D [UR8], [UR4] ;  /* 0x00000008040025b4 */ /* 0x0003e40008008000 */
[----:B------:R-:W-:Y:S06]  /*4e30*/  BAR.SYNC.DEFER_BLOCKING 0x0 ;  /* 0x0000000000007b1d */ /* 0x000fec0000010000 */
[----:B------:R1:W-:Y:S02]  /*4e40*/  @UP3 UTMALDG.2D [UR20], [UR26] ;  /* 0x000000141a0035b4 */ /* 0x0003e40008008000 */
[----:B------:R-:W-:Y:S06]  /*4e50*/  BAR.SYNC.DEFER_BLOCKING 0x0 ;  /* 0x0000000000007b1d */ /* 0x000fec0000010000 */
[----:B------:R-:W3:Y:S02]  /*4e60*/  SYNCS.PHASECHK.TRANS64.TRYWAIT P0, [UR8+0x8000], R2 ;  /* 0x00800002ff0075a7 */ /* 0x000ee40008000148 */
[----:B-1-3--:R-:W-:Y:S05]  /*4e70*/  @!P0 BRA `(.L_x_48) ;  /* 0x0000007000088947 */ /* 0x00afea0003800000 */
.L_x_50:
[----:B------:R-:W-:Y:S01]  /*4e80*/  STL.64 [R1+0x6c8], R150 ;  /* 0x0006c89601007387 */ /* 0x000fe20000100a00 */
[----:B------:R-:W-:Y:S01]  /*4e90*/  UMOV UR4, UR50 ;  /* 0x0000003200047c82 */ /* 0x000fe20008000000 */
[----:B------:R-:W-:Y:S01]  /*4ea0*/  UMOV UR5, 0x80000020 ;  /* 0x8000002000057882 */ /* 0x000fe20000000000 */
[----:B------:R-:W-:Y:S01]  /*4eb0*/  UMOV UR26, UR6 ;  /* 0x00000006001a7c82 */ /* 0x000fe20008000000 */
[----:B------:R-:W-:Y:S01]  /*4ec0*/  STL.64 [R1+0x6c0], R148 ;  /* 0x0006c09401007387 */ /* 0x000fe20000100a00 */
[----:B------:R-:W-:Y:S01]  /*4ed0*/  UMOV UR27, UR7 ;  /* 0x00000007001b7c82 */ /* 0x000fe20008000000 */
[----:B------:R-:W-:Y:S01]  /*4ee0*/  UMOV UR30, UR14 ;  /* 0x0000000e001e7c82 */ /* 0x000fe20008000000 */
        /* <DEDUP_REMOVED lines=12> */
[----:B------:R-:W1:Y:S01]  /*4fb0*/  LDC R2, c[0x0][0x230] ;  /* 0x00008c00ff027b82 */ /* 0x000e620000000800 */
[----:B------:R-:W-:Y:S04]  /*4fc0*/  STL.64 [R1+0x6a0], R140 ;  /* 0x0006a08c01007387 */ /* 0x000fe80000100a00 */
[----:B------:R-:W-:Y:S04]  /*4fd0*/  STL.64 [R1+0x698], R138 ;  /* 0x0006988a01007387 */ /* 0x000fe80000100a00 */
[----:B------:R-:W-:Y:S04]  /*4fe0*/  STL.64 [R1+0x690], R136 ;  /* 0x0006908801007387 */ /* 0x000fe80000100a00 */
[----:B------:R-:W-:Y:S04]  /*4ff0*/  STL.64 [R1+0x688], R134 ;  /* 0x0006888601007387 */ /* 0x000fe80000100a00 */
[----:B------:R-:W-:Y:S04]  /*5000*/  STL.64 [R1+0x680], R132 ;  /* 0x0006808401007387 */ /* 0x000fe80000100a00 */
[----:B------:R-:W-:Y:S04]  /*5010*/  STL.64 [R1+0x678], R130 ;  /* 0x0006788201007387 */ /* 0x000fe80000100a00 */
[----:B------:R-:W-:Y:S04]  /*5020*/  STL.64 [R1+0x670], R128 ;  /* 0x0006708001007387 */ /* 0x000fe80000100a00 */
[----:B------:R-:W-:Y:S04]  /*5030*/  STL.64 [R1+0x668], R126 ;  /* 0x0006687e01007387 */ /* 0x000fe80000100a00 */
[----:B------:R3:W-:Y:S04]  /*5040*/  STL.64 [R1+0x660], R124 ;  /* 0x0006607c01007387 */ /* 0x0007e80000100a00 */
[----:B---3--:R-:W3:Y:S04]  /*5050*/  LDL.LU.64 R124, [R1] ;  /* 0x00000000017c7983 */ /* 0x008ee80000300a00 */
[----:B------:R-:W5:Y:S04]  /*5060*/  LDL.LU.64 R126, [R1+0x8] ;  /* 0x00000800017e7983 */ /* 0x000f680000300a00 */
[----:B------:R-:W2:Y:S04]  /*5070*/  LDL.LU.64 R128, [R1+0x10] ;  /* 0x0000100001807983 */ /* 0x000ea80000300a00 */
[----:B------:R-:W4:Y:S04]  /*5080*/  LDL.LU.64 R130, [R1+0x18] ;  /* 0x0000180001827983 */ /* 0x000f280000300a00 */
[----:B------:R-:W3:Y:S04]  /*5090*/  LDL.LU.64 R132, [R1+0x20] ;  /* 0x0000200001847983 */ /* 0x000ee80000300a00 */
        /* <DEDUP_REMOVED lines=9> */
[----:B-----5:R-:W-:Y:S04]  /*5130*/  STL.64 [R1+0x8c8], R150 ;  /* 0x0008c89601007387 */ /* 0x020fe80000100a00 */
[----:B---3--:R-:W-:Y:S04]  /*5140*/  STL.64 [R1+0x8c0], R148 ;  /* 0x0008c09401007387 */ /* 0x008fe80000100a00 */
[----:B----4-:R-:W-:Y:S04]  /*5150*/  STL.64 [R1+0x8b8], R146 ;  /* 0x0008b89201007387 */ /* 0x010fe80000100a00 */
[----:B--2---:R-:W-:Y:S04]  /*5160*/  STL.64 [R1+0x8b0], R144 ;  /* 0x0008b09001007387 */ /* 0x004fe80000100a00 */
        /* <DEDUP_REMOVED lines=60> */
[----:B--2---:R-:W2:Y:S04]  /*5530*/  LDL.LU.64 R24, [R1+0x200] ;  /* 0x0002000001187983 */ /* 0x004ea80000300a00 */
[----:B------:R-:W3:Y:S04]  /*5540*/  LDL.LU.64 R26, [R1+0x208] ;  /* 0x00020800011a7983 */ /* 0x000ee80000300a00 */
[----:B------:R-:W4:Y:S04]  /*5550*/  LDL.LU.64 R28, [R1+0x210] ;  /* 0x00021000011c7983 */ /* 0x000f280000300a00 */
[----:B------:R-:W5:Y:S04]  /*5560*/  LDL.LU.64 R30, [R1+0x218] ;  /* 0x00021800011e7983 */ /* 0x000f680000300a00 */
[----:B------:R-:W2:Y:S04]  /*5570*/  LDL.LU.64 R32, [R1+0x220] ;  /* 0x0002200001207983 */ /* 0x000ea80000300a00 */
        /* <DEDUP_REMOVED lines=59> */
[----:B-----5:R-:W-:Y:S04]  /*5930*/  STL.64 [R1+0xac8], R150 ;  /* 0x000ac89601007387 */ /* 0x020fe80000100a00 */
[----:B----4-:R-:W-:Y:S04]  /*5940*/  STL.64 [R1+0xac0], R148 ;  /* 0x000ac09401007387 */ /* 0x010fe80000100a00 */
[----:B---3--:R-:W-:Y:S04]  /*5950*/  STL.64 [R1+0xab8], R146 ;  /* 0x000ab89201007387 */ /* 0x008fe80000100a00 */
        /* <DEDUP_REMOVED lines=62> */
[----:B------:R-:W2:Y:S04]  /*5d40*/  LDL.LU.64 R26, [R1+0x408] ;  /* 0x00040800011a7983 */ /* 0x000ea80000300a00 */
        /* <DEDUP_REMOVED lines=62> */
[----:B------:R-:W3:Y:S04]  /*6130*/  LDL.LU.64 R152, [R1+0x70] ;  /* 0x0000700001987983 */ /* 0x000ee80000300a00 */
        /* <DEDUP_REMOVED lines=48> */
[----:B------:R-:W3:Y:S01]  /*6440*/  LDL.LU.64 R250, [R1+0x1f8] ;  /* 0x0001f80001fa7983 */ /* 0x000ee20000300a00 */
[----:B--2---:R-:W-:-:S06]  /*6450*/  WARPGROUP.ARRIVE ;  /* 0x00000000000079c5 */ /* 0x004fcc0000000000 */
[----:B------:R-:W-:Y:S03]  /*6460*/  HGMMA.64x256x16.F32 R24, gdesc[UR4], R24, gsb0 ;  /* 0x03e00000041879f0 */ /* 0x000fe60008000818 */
[----:B------:R-:W-:Y:S02]  /*6470*/  WARPGROUP.DEPBAR.LE gsb0, 0x0 ;  /* 0x00008000000079c5 */ /* 0x000fe40000010000 */
[----:B------:R-:W-:-:S15]  /*6480*/  WARPGROUP.ARRIVE ;  /* 0x00000000000079c5 */ /* 0x000fde0000000000 */
[----:B------:R-:W-:-:S08]  /*6490*/  NOP ;  /* 0x0000000000007918 */ /* 0x000fd00000000000 */
[----:B------:R-:W-:Y:S03]  /*64a0*/  HGMMA.64x256x16.F32 R24, gdesc[UR12], R24, gsb0 ;  /* 0x03e000000c1879f0 */ /* 0x000fe60008000818 */
[----:B------:R-:W-:Y:S02]  /*64b0*/  WARPGROUP.DEPBAR.LE gsb0, 0x0 ;  /* 0x00008000000079c5 */ /* 0x000fe40000010000 */
        /* <DEDUP_REMOVED lines=127> */
[----:B------:R-:W2:Y:S02]  /*6cb0*/  LDL.LU.64 R24, [R1+0x8d0] ;  /* 0x0008d00001187983 */ /* 0x000ea40000300a00 */
        /* <DEDUP_REMOVED lines=71> */
[----:B--2---:R-:W3:Y:S04]  /*7130*/  LDL.LU.64 R150, [R1+0x8c8] ;  /* 0x0008c80001967983 */ /* 0x004ee80000300a00 */
        /* <DEDUP_REMOVED lines=62> */
[----:B------:R-:W2:Y:S01]  /*7520*/  LDL.LU.64 R24, [R1+0x6d0] ;  /* 0x0006d00001187983 */ /* 0x000ea20000300a00 */
[----:B---3--:R-:W-:-:S06]  /*7530*/  WARPGROUP.ARRIVE ;  /* 0x00000000000079c5 */ /* 0x008fcc0000000000 */
[----:B------:R-:W-:Y:S03]  /*7540*/  HGMMA.64x256x16.F32 R124, gdesc[UR32], R124, gsb0 ;  /* 0x03e00000207c79f0 */ /* 0x000fe6000800087c */
[----:B------:R-:W-:Y:S02]  /*7550*/  WARPGROUP.DEPBAR.LE gsb0, 0x0 ;  /* 0x00008000000079c5 */ /* 0x000fe40000010000 */
[----:B------:R-:W-:-:S15]  /*7560*/  WARPGROUP.ARRIVE ;  /* 0x00000000000079c5 */ /* 0x000fde0000000000 */
[----:B------:R-:W-:-:S08]  /*7570*/  NOP ;  /* 0x0000000000007918 */ /* 0x000fd00000000000 */
[----:B------:R-:W-:Y:S03]  /*7580*/  HGMMA.64x256x16.F32 R124, gdesc[UR36], R124, gsb0 ;  /* 0x03e00000247c79f0 */ /* 0x000fe6000800087c */
[----:B------:R-:W-:Y:S02]  /*7590*/  WARPGROUP.DEPBAR.LE gsb0, 0x0 ;  /* 0x00008000000079c5 */ /* 0x000fe40000010000 */
[----:B------:R-:W-:Y:S04]  /*75a0*/  STL.64 [R1], R124 ;  /* 0x0000007c01007387 */ /* 0x000fe80000100a00 */
        /* <DEDUP_REMOVED lines=63> */
[----:B---3--:R-:W2:Y:S04]  /*79a0*/  LDL.LU.64 R150, [R1+0x6c8] ;  /* 0x0006c80001967983 */ /* 0x008ea80000300a00 */
        /* <DEDUP_REMOVED lines=13> */
[----:B------:R-:W-:Y:S01]  /*7a80*/  UIADD3 UR10, UR10, 0x20, URZ ;  /* 0x000000200a0a7890 */ /* 0x000fe2000fffe03f */
[----:B------:R-:W-:-:S05]  /*7a90*/  LOP3.LUT R0, R0, 0x1, RZ, 0x3c, !PT ;  /* 0x0000000100007812 */ /* 0x000fca00078e3cff */
[----:B-1----:R-:W-:Y:S01]  /*7aa0*/  ISETP.LE.AND P0, PT, R2, UR10, PT ;  /* 0x0000000a02007c0c */ /* 0x002fe2000bf03270 */
[----:B--2---:R-:W-:-:S06]  /*7ab0*/  WARPGROUP.ARRIVE ;  /* 0x00000000000079c5 */ /* 0x004fcc0000000000 */
[----:B------:R-:W-:Y:S03]  /*7ac0*/  HGMMA.64x256x16.F32 R24, gdesc[UR40], R24, gsb0 ;  /* 0x03e00000281879f0 */ /* 0x000fe60008000818 */
[----:B------:R-:W-:Y:S02]  /*7ad0*/  WARPGROUP.DEPBAR.LE gsb0, 0x0 ;  /* 0x00008000000079c5 */ /* 0x000fe40000010000 */
[----:B------:R-:W-:-:S15]  /*7ae0*/  WARPGROUP.ARRIVE ;  /* 0x00000000000079c5 */ /* 0x000fde0000000000 */
[----:B------:R-:W-:-:S08]  /*7af0*/  NOP ;  /* 0x0000000000007918 */ /* 0x000fd00000000000 */
[----:B------:R-:W-:Y:S03]  /*7b00*/  HGMMA.64x256x16.F32 R24, gdesc[UR44], R24, gsb0 ;  /* 0x03e000002c1879f0 */ /* 0x000fe60008000818 */
[----:B------:R-:W-:Y:S02]  /*7b10*/  WARPGROUP.DEPBAR.LE gsb0, 0x0 ;  /* 0x00008000000079c5 */ /* 0x000fe40000010000 */
[----:B----4-:R-:W-:Y:S05]  /*7b20*/  @!P0 BRA `(.L_x_49) ;  /* 0xffffffd000608947 */ /* 0x010fea000383ffff */
.L_x_47:
[----:B------:R-:W5:Y:S04]  /*7b30*/  LDL.LU R152, [R1+0x444] ;  /* 0x0004440001987983 */ /* 0x000f680000300800 */
[----:B------:R-:W4:Y:S04]  /*7b40*/  LDL.LU R23, [R1+0x440] ;  /* 0x0004400001177983 */ /* 0x000f280000300800 */
[----:B------:R-:W2:Y:S04]  /*7b50*/  LDL.LU R22, [R1+0x454] ;  /* 0x0004540001167983 */ /* 0x000ea80000300800 */
        /* <DEDUP_REMOVED lines=9> */
[----:B-1----:R-:W2:Y:S04]  /*7bf0*/  LDL.LU R5, [R1+0x564] ;  /* 0x0005640001057983 */ /* 0x002ea80000300800 */
[----:B---3--:R-:W3:Y:S04]  /*7c00*/  LDL.LU R2, [R1+0x560] ;  /* 0x0005600001027983 */ /* 0x008ee80000300800 */
[----:B------:R-:W3:Y:S04]  /*7c10*/  LDL.LU R16, [R1+0x4c4] ;  /* 0x0004c40001107983 */ /* 0x000ee80000300800 */
[----:B------:R-:W3:Y:S04]  /*7c20*/  LDL.LU R15, [R1+0x4c0] ;  /* 0x0004c000010f7983 */ /* 0x000ee80000300800 */
[----:B------:R-:W3:Y:S04]  /*7c30*/  LDL.LU R14, [R1+0x4d4] ;  /* 0x0004d400010e7983 */ /* 0x000ee80000300800 */
[----:B------:R-:W3:Y:S04]  /*7c40*/  LDL.LU R13, [R1+0x4d0] ;  /* 0x0004d000010d7983 */ /* 0x000ee80000300800 */
[----:B------:R-:W3:Y:S04]  /*7c50*/  LDL.LU R12, [R1+0x4e4] ;  /* 0x0004e400010c7983 */ /* 0x000ee80000300800 */
[----:B------:R-:W3:Y:S04]  /*7c60*/  LDL.LU R11, [R1+0x4e0] ;  /* 0x0004e000010b7983 */ /* 0x000ee80000300800 */
[----:B------:R-:W3:Y:S04]  /*7c70*/  LDL.LU R10, [R1+0x4f4] ;  /* 0x0004f400010a7983 */ /* 0x000ee80000300800 */
[----:B------:R-:W3:Y:S04]  /*7c80*/  LDL.LU R3, [R1+0x4f0] ;  /* 0x0004f00001037983 */ /* 0x000ee80000300800 */
[----:B------:R-:W5:Y:S04]  /*7c90*/  LDL.LU R154, [R1+0x404] ;  /* 0x00040400019a7983 */ /* 0x000f680000300800 */
[----:B------:R-:W5:Y:S04]  /*7ca0*/  LDL.LU R153, [R1+0x400] ;  /* 0x0004000001997983 */ /* 0x000f680000300800 */
[----:B------:R1:W-:Y:S04]  /*7cb0*/  STL [R1+0x7e8], R53 ;  /* 0x0007e83501007387 */ /* 0x0003e80000100800 */
[----:B------:R-:W-:Y:S04]  /*7cc0*/  STL [R1+0x7e4], R54 ;  /* 0x0007e43601007387 */ /* 0x000fe80000100800 */
        /* <DEDUP_REMOVED lines=72> */
[----:B------:R-:W-:Y:S01]  /*8150*/  STL [R1+0x6c0], R127 ;  /* 0x0006c07f01007387 */ /* 0x000fe20000100800 */
[----:B-----5:R-:W-:Y:S01]  /*8160*/  F2FP.F16.F32.PACK_AB R0, R154, R153 ;  /* 0x000000999a00723e */ /* 0x020fe200000000ff */
[----:B------:R-:W-:-:S02]  /*8170*/  IMAD.MOV.U32 R153, RZ, RZ, R152 ;  /* 0x000000ffff997224 */ /* 0x000fc400078e0098 */
[----:B------:R-:W-:Y:S01]  /*8180*/  STL [R1+0x6bc], R128 ;  /* 0x0006bc8001007387 */ /* 0x000fe20000100800 */
[----:B----4-:R-:W-:Y:S02]  /*8190*/  IMAD.MOV.U32 R152, RZ, RZ, R23 ;  /* 0x000000ffff987224 */ /* 0x010fe400078e0017 */
[----:B--2---:R-:W-:Y:S01]  /*81a0*/  IMAD.MOV.U32 R23, RZ, RZ, R22 ;  /* 0x000000ffff177224 */ /* 0x004fe200078e0016 */
[----:B------:R-:W-:Y:S01]  /*81b0*/  STL [R1+0x6b8], R129 ;  /* 0x0006b88101007387 */ /* 0x000fe20000100800 */
[----:B------:R-:W-:Y:S02]  /*81c0*/  IMAD.MOV.U32 R22, RZ, RZ, R21 ;  /* 0x000000ffff167224 */ /* 0x000fe400078e0015 */
[----:B------:R-:W-:Y:S01]  /*81d0*/  IMAD.MOV.U32 R21, RZ, RZ, R20 ;  /* 0x000000ffff157224 */ /* 0x000fe200078e0014 */
[----:B------:R-:W-:Y:S01]  /*81e0*/  STL [R1+0x6b4], R130 ;  /* 0x0006b48201007387 */ /* 0x000fe20000100800 */
[----:B------:R-:W-:Y:S02]  /*81f0*/  IMAD.MOV.U32 R20, RZ, RZ, R19 ;  /* 0x000000ffff147224 */ /* 0x000fe400078e0013 */
[----:B------:R-:W-:Y:S01]  /*8200*/  IMAD.MOV.U32 R19, RZ, RZ, R18 ;  /* 0x000000ffff137224 */ /* 0x000fe200078e0012 */
[----:B------:R-:W-:Y:S01]  /*8210*/  STL [R1+0x6b0], R131 ;  /* 0x0006b08301007387 */ /* 0x000fe20000100800 */
[----:B------:R-:W-:-:S02]  /*8220*/  IMAD.MOV.U32 R18, RZ, RZ, R17 ;  /* 0x000000ffff127224 */ /* 0x000fc400078e0011 */
[----:B---3--:R-:W-:Y:S01]  /*8230*/  IMAD.MOV.U32 R17, RZ, RZ, R16 ;  /* 0x000000ffff117224 */ /* 0x008fe200078e0010 */
        /* <DEDUP_REMOVED lines=8> */
[----:B------:R-:W-:Y:S01]  /*82c0*/  IMAD.MOV.U32 R11, RZ, RZ, R10 ;  /* 0x000000ffff0b7224 */ /* 0x000fe200078e000a */
[----:B------:R-:W-:Y:S01]  /*82d0*/  STL [R1+0x6a0], R135 ;  /* 0x0006a08701007387 */ /* 0x000fe20000100800 */
[----:B------:R-:W-:-:S03]  /*82e0*/  IMAD.MOV.U32 R10, RZ, RZ, R3 ;  /* 0x000000ffff0a7224 */ /* 0x000fc600078e0003 */
        /* <DEDUP_REMOVED lines=14> */
[----:B------:R2:W-:Y:S04]  /*83d0*/  STL [R1+0x664], R150 ;  /* 0x0006649601007387 */ /* 0x0005e80000100800 */
[----:B------:R3:W-:Y:S04]  /*83e0*/  STL [R1+0x660], R151 ;  /* 0x0006609701007387 */ /* 0x0007e80000100800 */
[----:B------:R4:W-:Y:S04]  /*83f0*/  STL [R1+0x650], R0 ;  /* 0x0006500001007387 */ /* 0x0009e80000100800 */
[----:B------:R-:W2:Y:S04]  /*8400*/  LDL.LU R198, [R1+0x40c] ;  /* 0x00040c0001c67983 */ /* 0x000ea80000300800 */
[----:B------:R-:W2:Y:S04]  /*8410*/  LDL.LU R197, [R1+0x408] ;  /* 0x0004080001c57983 */ /* 0x000ea80000300800 */
[----:B------:R-:W3:Y:S04]  /*8420*/  LDL.LU R196, [R1+0x414] ;  /* 0x0004140001c47983 */ /* 0x000ee80000300800 */
[----:B------:R-:W3:Y:S04]  /*8430*/  LDL.LU R195, [R1+0x410] ;  /* 0x0004100001c37983 */ /* 0x000ee80000300800 */
[----:B------:R-:W5:Y:S04]  /*8440*/  LDL.LU R194, [R1+0x41c] ;  /* 0x00041c0001c27983 */ /* 0x000f680000300800 */
[----:B------:R-:W5:Y:S04]  /*8450*/  LDL.LU R3, [R1+0x418] ;  /* 0x0004180001037983 */ /* 0x000f680000300800 */
[----:B------:R-:W4:Y:S04]  /*8460*/  LDL.LU R193, [R1+0x424] ;  /* 0x0004240001c17983 */ /* 0x000f280000300800 */
[----:B------:R-:W4:Y:S04]  /*8470*/  LDL.LU R192, [R1+0x420] ;  /* 0x0004200001c07983 */ /* 0x000f280000300800 */
[----:B------:R-:W4:Y:S04]  /*8480*/  LDL.LU R191, [R1+0x42c] ;  /* 0x00042c0001bf7983 */ /* 0x000f280000300800 */
[----:B------:R-:W4:Y:S04]  /*8490*/  LDL.LU R190, [R1+0x428] ;  /* 0x0004280001be7983 */ /* 0x000f280000300800 */
[----:B------:R-:W4:Y:S04]  /*84a0*/  LDL.LU R189, [R1+0x434] ;  /* 0x0004340001bd7983 */ /* 0x000f280000300800 */
[----:B------:R-:W4:Y:S04]  /*84b0*/  LDL.LU R188, [R1+0x430] ;  /* 0x0004300001bc7983 */ /* 0x000f280000300800 */
[----:B------:R-:W4:Y:S04]  /*84c0*/  LDL.LU R187, [R1+0x43c] ;  /* 0x00043c0001bb7983 */ /* 0x000f280000300800 */
[----:B------:R-:W4:Y:S01]  /*84d0*/  LDL.LU R186, [R1+0x438] ;  /* 0x0004380001ba7983 */ /* 0x000f220000300800 */
[----:B------:R-:W-:-:S02]  /*84e0*/  IMAD.MOV.U32 R185, RZ, RZ, R153 ;  /* 0x000000ffffb97224 */ /* 0x000fc400078e0099 */
[----:B------:R-:W-:Y:S01]  /*84f0*/  IMAD.MOV.U32 R184, RZ, RZ, R152 ;  /* 0x000000ffffb87224 */ /* 0x000fe200078e0098 */
[----:B------:R-:W4:Y:S04]  /*8500*/  LDL.LU R183, [R1+0x44c] ;  /* 0x00044c0001b77983 */ /* 0x000f280000300800 */
[----:B------:R-:W4:Y:S01]  /*8510*/  LDL.LU R182, [R1+0x448] ;  /* 0x0004480001b67983 */ /* 0x000f220000300800 */
[----:B------:R-:W-:Y:S02]  /*8520*/  IMAD.MOV.U32 R181, RZ, RZ, R23 ;  /* 0x000000ffffb57224 */ /* 0x000fe400078e0017 */
[----:B------:R-:W-:Y:S01]  /*8530*/  IMAD.MOV.U32 R180, RZ, RZ, R22 ;  /* 0x000000ffffb47224 */ /* 0x000fe200078e0016 */
        /* <DEDUP_REMOVED lines=36> */
[----:B------:R-:W4:Y:S01]  /*8780*/  LDL.LU R15, [R1+0x4ec] ;  /* 0x0004ec00010f7983 */ /* 0x000f220000300800 */
[----:B------:R-:W-:-:S03]  /*8790*/  IMAD.MOV.U32 R13, RZ, RZ, R11 ;  /* 0x000000ffff0d7224 */ /* 0x000fc600078e000b */
[----:B------:R-:W4:Y:S01]  /*87a0*/  LDL.LU R14, [R1+0x4e8] ;  /* 0x0004e800010e7983 */ /* 0x000f220000300800 */
[----:B------:R-:W-:-:S03]  /*87b0*/  IMAD.MOV.U32 R12, RZ, RZ, R10 ;  /* 0x000000ffff0c7224 */ /* 0x000fc600078e000a */
[----:B------:R-:W4:Y:S04]  /*87c0*/  LDL.LU R11, [R1+0x4fc] ;  /* 0x0004fc00010b7983 */ /* 0x000f280000300800 */
[----:B------:R-:W4:Y:S01]  /*87d0*/  LDL.LU R10, [R1+0x4f8] ;  /* 0x0004f800010a7983 */ /* 0x000f220000300800 */
[----:B------:R-:W-:Y:S02]  /*87e0*/  F2FP.F16.F32.PACK_AB R4, R185, R184 ;  /* 0x000000b8b904723e */ /* 0x000fe400000000ff */
[----:B-1----:R-:W-:Y:S01]  /*87f0*/  F2FP.F16.F32.PACK_AB R53, R181, R180 ;  /* 0x000000b4b535723e */ /* 0x002fe200000000ff */
[----:B------:R-:W-:Y:S01]  /*8800*/  BAR.SYNC.DEFER_BLOCKING 0x0 ;  /* 0x0000000000007b1d */ /* 0x000fe20000010000 */
[----:B------:R-:W-:-:S05]  /*8810*/  F2FP.F16.F32.PACK_AB R20, R21, R20 ;  /* 0x000000141514723e */ /* 0x000fca00000000ff */
[----:B------:R1:W-:Y:S01]  /*8820*/  STL [R1+0x630], R4 ;  /* 0x0006300401007387 */ /* 0x0003e20000100800 */
[----:B------:R-:W-:Y:S02]  /*8830*/  F2FP.F16.F32.PACK_AB R24, R25, R24 ;  /* 0x000000181918723e */ /* 0x000fe400000000ff */
[----:B------:R-:W-:Y:S02]  /*8840*/  F2FP.F16.F32.PACK_AB R32, R33, R32 ;  /* 0x000000202120723e */ /* 0x000fe400000000ff */
[----:B------:R-:W-:Y:S02]  /*8850*/  F2FP.F16.F32.PACK_AB R40, R41, R40 ;  /* 0x000000282928723e */ /* 0x000fe400000000ff */
[----:B------:R-:W-:Y:S01]  /*8860*/  F2FP.F16.F32.PACK_AB R48, R49, R48 ;  /* 0x000000303130723e */ /* 0x000fe200000000ff */
[----:B------:R-:W1:Y:S01]  /*8870*/  @!P2 SYNCS.CCTL.IV [UR8+0x8000] ;  /* 0x00800000ff00a9b1 */ /* 0x000e620008000008 */
[----:B--2---:R-:W-:Y:S02]  /*8880*/  F2FP.F16.F32.PACK_AB R150, R198, R197 ;  /* 0x000000c5c696723e */ /* 0x004fe400000000ff */
[----:B---3--:R-:W-:-:S02]  /*8890*/  F2FP.F16.F32.PACK_AB R151, R196, R195 ;  /* 0x000000c3c497723e */ /* 0x008fc400000000ff */
[----:B-----5:R-:W-:Y:S02]  /*88a0*/  F2FP.F16.F32.PACK_AB R3, R194, R3 ;  /* 0x00000003c203723e */ /* 0x020fe400000000ff */
[----:B----4-:R-:W-:Y:S02]  /*88b0*/  F2FP.F16.F32.PACK_AB R130, R193, R192 ;  /* 0x000000c0c182723e */ /* 0x010fe400000000ff */
[----:B------:R-:W-:Y:S02]  /*88c0*/  F2FP.F16.F32.PACK_AB R131, R191, R190 ;  /* 0x000000bebf83723e */ /* 0x000fe400000000ff */
[----:B------:R-:W-:Y:S02]  /*88d0*/  F2FP.F16.F32.PACK_AB R132, R189, R188 ;  /* 0x000000bcbd84723e */ /* 0x000fe400000000ff */
[----:B------:R-:W-:Y:S02]  /*88e0*/  F2FP.F16.F32.PACK_AB R133, R187, R186 ;  /* 0x000000babb85723e */ /* 0x000fe400000000ff */
[----:B------:R-:W-:-:S05]  /*88f0*/  F2FP.F16.F32.PACK_AB R0, R183, R182 ;  /* 0x000000b6b700723e */ /* 0x000fca00000000ff */
[----:B------:R2:W-:Y:S01]  /*8900*/  STL [R1+0x634], R0 ;  /* 0x0006340001007387 */ /* 0x0005e20000100800 */
[----:B-1----:R-:W-:-:S03]  /*8910*/  F2FP.F16.F32.PACK_AB R4, R179, R178 ;  /* 0x000000b2b304723e */ /* 0x002fc600000000ff */
[----:B------:R1:W-:Y:S04]  /*8920*/  STL [R1+0x638], R53 ;  /* 0x0006383501007387 */ /* 0x0003e80000100800 */
[----:B------:R3:W-:Y:S01]  /*8930*/  STL [R1+0x63c], R4 ;  /* 0x00063c0401007387 */ /* 0x0007e20000100800 */
[----:B--2---:R-:W-:Y:S02]  /*8940*/  F2FP.F16.F32.PACK_AB R0, R177, R176 ;  /* 0x000000b0b100723e */ /* 0x004fe400000000ff */
[----:B-1----:R-:W-:-:S03]  /*8950*/  F2FP.F16.F32.PACK_AB R53, R175, R174 ;  /* 0x000000aeaf35723e */ /* 0x002fc600000000ff */
[----:B------:R1:W-:Y:S01]  /*8960*/  STL [R1+0x620], R0 ;  /* 0x0006200001007387 */ /* 0x0003e20000100800 */
[----:B---3--:R-:W-:-:S03]  /*8970*/  F2FP.F16.F32.PACK_AB R4, R173, R172 ;  /* 0x000000acad04723e */ /* 0x008fc600000000ff */
[----:B------:R-:W-:Y:S04]  /*8980*/  STL [R1+0x624], R53 ;  /* 0x0006243501007387 */ /* 0x000fe80000100800 */
[----:B------:R2:W-:Y:S01]  /*8990*/  STL [R1+0x628], R4 ;  /* 0x0006280401007387 */ /* 0x0005e20000100800 */
[----:B-1----:R-:W-:Y:S02]  /*89a0*/  F2FP.F16.F32.PACK_AB R0, R171, R170 ;  /* 0x000000aaab00723e */ /* 0x002fe400000000ff */
[----:B------:R-:W-:-:S03]  /*89b0*/  F2FP.F16.F32.PACK_AB R146, R169, R168 ;  /* 0x000000a8a992723e */ /* 0x000fc600000000ff */
[----:B------:R1:W-:Y:S01]  /*89c0*/  STL [R1+0x62c], R0 ;  /* 0x00062c0001007387 */ /* 0x0003e20000100800 */
[----:B--2---:R-:W-:Y:S02]  /*89d0*/  F2FP.F16.F32.PACK_AB R4, R153, R152 ;  /* 0x000000989904723e */ /* 0x004fe400000000ff */
[----:B------:R-:W-:-:S03]  /*89e0*/  F2FP.F16.F32.PACK_AB R147, R167, R166 ;  /* 0x000000a6a793723e */ /* 0x000fc600000000ff */
[----:B------:R2:W-:Y:S01]  /*89f0*/  STL [R1+0x4a0], R4 ;  /* 0x0004a00401007387 */ /* 0x0005e20000100800 */
[----:B------:R-:W-:Y:S02]  /*8a00*/  F2FP.F16.F32.PACK_AB R148, R165, R164 ;  /* 0x000000a4a594723e */ /* 0x000fe400000000ff */
[----:B------:R-:W-:Y:S02]  /*8a10*/  F2FP.F16.F32.PACK_AB R149, R163, R162 ;  /* 0x000000a2a395723e */ /* 0x000fe400000000ff */
[----:B------:R-:W-:Y:S02]  /*8a20*/  F2FP.F16.F32.PACK_AB R126, R161, R160 ;  /* 0x000000a0a17e723e */ /* 0x000fe400000000ff */
[----:B------:R-:W-:Y:S02]  /*8a30*/  F2FP.F16.F32.PACK_AB R127, R159, R158 ;  /* 0x0000009e9f7f723e */ /* 0x000fe400000000ff */
[----:B------:R-:W-:Y:S02]  /*8a40*/  F2FP.F16.F32.PACK_AB R128, R157, R156 ;  /* 0x0000009c9d80723e */ /* 0x000fe400000000ff */
[----:B------:R-:W-:-:S02]  /*8a50*/  F2FP.F16.F32.PACK_AB R129, R155, R154 ;  /* 0x0000009a9b81723e */ /* 0x000fc400000000ff */
[----:B-1----:R-:W-:-:S05]  /*8a60*/  F2FP.F16.F32.PACK_AB R0, R23, R22 ;  /* 0x000000161700723e */ /* 0x002fca00000000ff */
[----:B------:R1:W-:Y:S01]  /*8a70*/  STL [R1+0x4a4], R0 ;  /* 0x0004a40001007387 */ /* 0x0003e20000100800 */
[----:B--2---:R-:W-:-:S03]  /*8a80*/  F2FP.F16.F32.PACK_AB R4, R19, R18 ;  /* 0x000000121304723e */ /* 0x004fc600000000ff */
[----:B------:R-:W-:Y:S04]  /*8a90*/  STL [R1+0x4a8], R20 ;  /* 0x0004a81401007387 */ /* 0x000fe80000100800 */
[----:B------:R2:W-:Y:S01]  /*8aa0*/  STL [R1+0x4ac], R4 ;  /* 0x0004ac0401007387 */ /* 0x0005e20000100800 */
[----:B-1----:R-:W-:Y:S02]  /*8ab0*/  F2FP.F16.F32.PACK_AB R0, R17, R16 ;  /* 0x000000101100723e */ /* 0x002fe400000000ff */
[----:B------:R-:W-:-:S03]  /*8ac0*/  F2FP.F16.F32.PACK_AB R14, R15, R14 ;  /* 0x0000000e0f0e723e */ /* 0x000fc600000000ff */
[----:B------:R1:W-:Y:S01]  /*8ad0*/  STL [R1+0x490], R0 ;  /* 0x0004900001007387 */ /* 0x0003e20000100800 */
[----:B--2---:R-:W-:-:S03]  /*8ae0*/  F2FP.F16.F32.PACK_AB R4, R13, R12 ;  /* 0x0000000c0d04723e */ /* 0x004fc600000000ff */
[----:B------:R2:W-:Y:S04]  /*8af0*/  STL [R1+0x494], R14 ;  /* 0x0004940e01007387 */ /* 0x0005e80000100800 */
[----:B------:R-:W3:Y:S01]  /*8b00*/  LDL.LU R193, [R1+0x50c] ;  /* 0x00050c0001c17983 */ /* 0x000ee20000300800 */
[----:B-1----:R-:W-:-:S03]  /*8b10*/  F2FP.F16.F32.PACK_AB R0, R11, R10 ;  /* 0x0000000a0b00723e */ /* 0x002fc600000000ff */
[----:B------:R1:W-:Y:S04]  /*8b20*/  STL [R1+0x498], R4 ;  /* 0x0004980401007387 */ /* 0x0003e80000100800 */
[----:B------:R-:W3:Y:S04]  /*8b30*/  LDL.LU R192, [R1+0x508] ;  /* 0x0005080001c07983 */ /* 0x000ee80000300800 */
[----:B------:R4:W-:Y:S04]  /*8b40*/  STL [R1+0x49c], R0 ;  /* 0x00049c0001007387 */ /* 0x0009e80000100800 */
[----:B------:R-:W5:Y:S04]  /*8b50*/  LDL.LU R191, [R1+0x514] ;  /* 0x0005140001bf7983 */ /* 0x000f680000300800 */
        /* <DEDUP_REMOVED lines=11> */
[----:B------:R-:W4:Y:S04]  /*8c10*/  LDL.LU R177, [R1+0x54c] ;  /* 0x00054c0001b17983 */ /* 0x000f280000300800 */
[----:B------:R-:W4:Y:S04]  /*8c20*/  LDL.LU R176, [R1+0x548] ;  /* 0x0005480001b07983 */ /* 0x000f280000300800 */
[----:B------:R-:W3:Y:S04]  /*8c30*/  LDL.LU R173, [R1+0x55c] ;  /* 0x00055c0001ad7983 */ /* 0x000ee80000300800 */
[----:B------:R-:W3:Y:S04]  /*8c40*/  LDL.LU R172, [R1+0x558] ;  /* 0x0005580001ac7983 */ /* 0x000ee80000300800 */
        /* <DEDUP_REMOVED lines=29> */
[----:B--2---:R-:W2:Y:S01]  /*8e20*/  LDL.LU R14, [R1+0x5d0] ;  /* 0x0005d000010e7983 */ /* 0x004ea20000300800 */
[----:B------:R-:W-:-:S03]  /*8e30*/  IMAD.MOV.U32 R179, RZ, RZ, R9 ;  /* 0x000000ffffb37224 */ /* 0x000fc600078e0009 */
[----:B------:R-:W2:Y:S01]  /*8e40*/  LDL.LU R13, [R1+0x5dc] ;  /* 0x0005dc00010d7983 */ /* 0x000ea20000300800 */
        /* <DEDUP_REMOVED lines=9> */
[----:B------:R-:W2:Y:S04]  /*8ee0*/  LDL.LU R8, [R1+0x5e8] ;  /* 0x0005e80001087983 */ /* 0x000ea80000300800 */
[----:B------:R-:W2:Y:S04]  /*8ef0*/  LDL.LU R7, [R1+0x5f4] ;  /* 0x0005f40001077983 */ /* 0x000ea80000300800 */
[----:B------:R-:W2:Y:S04]  /*8f00*/  LDL.LU R6, [R1+0x5f0] ;  /* 0x0005f00001067983 */ /* 0x000ea80000300800 */
[----:B------:R-:W2:Y:S04]  /*8f10*/  LDL.LU R5, [R1+0x5fc] ;  /* 0x0005fc0001057983 */ /* 0x000ea80000300800 */
[----:B------:R-:W2:Y:S01]  /*8f20*/  LDL.LU R2, [R1+0x5f8] ;  /* 0x0005f80001027983 */ /* 0x000ea20000300800 */
[----:B-1----:R-:W-:-:S02]  /*8f30*/  F2FP.F16.F32.PACK_AB R4, R179, R178 ;  /* 0x000000b2b304723e */ /* 0x002fc400000000ff */
[----:B------:R-:W-:-:S03]  /*8f40*/  F2FP.F16.F32.PACK_AB R53, R175, R174 ;  /* 0x000000aeaf35723e */ /* 0x000fc600000000ff */
[----:B------:R3:W-:Y:S01]  /*8f50*/  STL [R1+0x460], R4 ;  /* 0x0004600401007387 */ /* 0x0007e20000100800 */
[----:B----4-:R-:W-:-:S05]  /*8f60*/  F2FP.F16.F32.PACK_AB R0, R177, R176 ;  /* 0x000000b0b100723e */ /* 0x010fca00000000ff */
[----:B------:R1:W-:Y:S01]  /*8f70*/  STL [R1+0x464], R0 ;  /* 0x0004640001007387 */ /* 0x0003e20000100800 */
[----:B---3--:R-:W-:-:S03]  /*8f80*/  F2FP.F16.F32.PACK_AB R4, R173, R172 ;  /* 0x000000acad04723e */ /* 0x008fc600000000ff */
[----:B------:R5:W-:Y:S01]  /*8f90*/  STL [R1+0x468], R53 ;  /* 0x0004683501007387 */ /* 0x000be20000100800 */
[----:B-1----:R-:W-:-:S03]  /*8fa0*/  F2FP.F16.F32.PACK_AB R0, R171, R170 ;  /* 0x000000aaab00723e */ /* 0x002fc600000000ff */
[----:B------:R1:W-:Y:S04]  /*8fb0*/  STL [R1+0x46c], R4 ;  /* 0x00046c0401007387 */ /* 0x0003e80000100800 */
[----:B------:R3:W-:Y:S01]  /*8fc0*/  STL [R1+0x450], R0 ;  /* 0x0004500001007387 */ /* 0x0007e20000100800 */
[----:B-----5:R-:W-:Y:S02]  /*8fd0*/  F2FP.F16.F32.PACK_AB R53, R169, R168 ;  /* 0x000000a8a935723e */ /* 0x020fe400000000ff */
[----:B-1----:R-:W-:-:S03]  /*8fe0*/  F2FP.F16.F32.PACK_AB R4, R167, R166 ;  /* 0x000000a6a704723e */ /* 0x002fc600000000ff */
[----:B------:R-:W-:Y:S04]  /*8ff0*/  STL [R1+0x454], R53 ;  /* 0x0004543501007387 */ /* 0x000fe80000100800 */
[----:B------:R1:W-:Y:S01]  /*9000*/  STL [R1+0x458], R4 ;  /* 0x0004580401007387 */ /* 0x0003e20000100800 */
[----:B---3--:R-:W-:-:S05]  /*9010*/  F2FP.F16.F32.PACK_AB R0, R165, R164 ;  /* 0x000000a4a500723e */ /* 0x008fca00000000ff */
[----:B------:R3:W-:Y:S01]  /*9020*/  STL [R1+0x45c], R0 ;  /* 0x00045c0001007387 */ /* 0x0007e20000100800 */
[----:B-1----:R-:W-:-:S05]  /*9030*/  F2FP.F16.F32.PACK_AB R4, R19, R18 ;  /* 0x000000121304723e */ /* 0x002fca00000000ff */
[----:B------:R1:W-:Y:S01]  /*9040*/  STL [R1+0x420], R4 ;  /* 0x0004200401007387 */ /* 0x0003e20000100800 */
[----:B---3--:R-:W-:-:S05]  /*9050*/  F2FP.F16.F32.PACK_AB R0, R17, R16 ;  /* 0x000000101100723e */ /* 0x008fca00000000ff */
[----:B------:R3:W-:Y:S01]  /*9060*/  STL [R1+0x424], R0 ;  /* 0x0004240001007387 */ /* 0x0007e20000100800 */
[----:B--2---:R-:W-:Y:S02]  /*9070*/  F2FP.F16.F32.PACK_AB R14, R15, R14 ;  /* 0x0000000e0f0e723e */ /* 0x004fe400000000ff */
[----:B-1----:R-:W-:-:S03]  /*9080*/  F2FP.F16.F32.PACK_AB R4, R13, R12 ;  /* 0x0000000c0d04723e */ /* 0x002fc600000000ff */
[----:B------:R-:W-:Y:S04]  /*9090*/  STL [R1+0x428], R14 ;  /* 0x0004280e01007387 */ /* 0x000fe80000100800 */
[----:B------:R1:W-:Y:S01]  /*90a0*/  STL [R1+0x42c], R4 ;  /* 0x00042c0401007387 */ /* 0x0003e20000100800 */
[----:B---3--:R-:W-:-:S05]  /*90b0*/  F2FP.F16.F32.PACK_AB R0, R11, R10 ;  /* 0x0000000a0b00723e */ /* 0x008fca00000000ff */
[----:B------:R2:W-:Y:S01]  /*90c0*/  STL [R1+0x410], R0 ;  /* 0x0004100001007387 */ /* 0x0005e20000100800 */
[----:B------:R-:W-:-:S05]  /*90d0*/  F2FP.F16.F32.PACK_AB R8, R9, R8 ;  /* 0x000000080908723e */ /* 0x000fca00000000ff */
[----:B------:R-:W-:Y:S01]  /*90e0*/  STL [R1+0x414], R8 ;  /* 0x0004140801007387 */ /* 0x000fe20000100800 */
[----:B-1----:R-:W-:-:S03]  /*90f0*/  F2FP.F16.F32.PACK_AB R4, R7, R6 ;  /* 0x000000060704723e */ /* 0x002fc600000000ff */
[----:B------:R-:W3:Y:S04]  /*9100*/  LDL.LU R58, [R1+0x204] ;  /* 0x00020400013a7983 */ /* 0x000ee80000300800 */
[----:B------:R1:W-:Y:S01]  /*9110*/  STL [R1+0x418], R4 ;  /* 0x0004180401007387 */ /* 0x0003e20000100800 */
[----:B--2---:R-:W-:-:S03]  /*9120*/  F2FP.F16.F32.PACK_AB R0, R5, R2 ;  /* 0x000000020500723e */ /* 0x004fc600000000ff */
[----:B------:R-:W3:Y:S04]  /*9130*/  LDL.LU R57, [R1+0x200] ;  /* 0x0002000001397983 */ /* 0x000ee80000300800 */
[----:B------:R2:W-:Y:S04]  /*9140*/  STL [R1+0x41c], R0 ;  /* 0x00041c0001007387 */ /* 0x0005e80000100800 */
[----:B------:R-:W4:Y:S04]  /*9150*/  LDL.LU R56, [R1+0x20c] ;  /* 0x00020c0001387983 */ /* 0x000f280000300800 */
[----:B------:R-:W4:Y:S04]  /*9160*/  LDL.LU R55, [R1+0x208] ;  /* 0x0002080001377983 */ /* 0x000f280000300800 */
[----:B------:R-:W5:Y:S04]  /*9170*/  LDL.LU R54, [R1+0x214] ;  /* 0x0002140001367983 */ /* 0x000f680000300800 */
[----:B------:R-:W5:Y:S04]  /*9180*/  LDL.LU R53, [R1+0x210] ;  /* 0x0002100001357983 */ /* 0x000f680000300800 */
[----:B-1----:R-:W3:Y:S04]  /*9190*/  LDL.LU R4, [R1+0x21c] ;  /* 0x00021c0001047983 */ /* 0x002ee80000300800 */
[----:B--2---:R-:W2:Y:S04]  /*91a0*/  LDL.LU R0, [R1+0x218] ;  /* 0x0002180001007983 */ /* 0x004ea80000300800 */
[----:B------:R-:W2:Y:S04]  /*91b0*/  LDL.LU R251, [R1+0x224] ;  /* 0x0002240001fb7983 */ /* 0x000ea80000300800 */
[----:B------:R-:W2:Y:S04]  /*91c0*/  LDL.LU R250, [R1+0x220] ;  /* 0x0002200001fa7983 */ /* 0x000ea80000300800 */
[----:B------:R-:W4:Y:S04]  /*91d0*/  LDL.LU R249, [R1+0x22c] ;  /* 0x00022c0001f97983 */ /* 0x000f280000300800 */
[----:B------:R-:W4:Y:S04]  /*91e0*/  LDL.LU R248, [R1+0x228] ;  /* 0x0002280001f87983 */ /* 0x000f280000300800 */
[----:B------:R-:W2:Y:S04]  /*91f0*/  LDL.LU R247, [R1+0x234] ;  /* 0x0002340001f77983 */ /* 0x000ea80000300800 */
[----:B------:R-:W2:Y:S04]  /*9200*/  LDL.LU R246, [R1+0x230] ;  /* 0x0002300001f67983 */ /* 0x000ea80000300800 */
[----:B------:R-:W2:Y:S04]  /*9210*/  LDL.LU R245, [R1+0x23c] ;  /* 0x00023c0001f57983 */ /* 0x000ea80000300800 */
[----:B------:R-:W2:Y:S04]  /*9220*/  LDL.LU R244, [R1+0x238] ;  /* 0x0002380001f47983 */ /* 0x000ea80000300800 */
[----:B------:R-:W2:Y:S04]  /*9230*/  LDL.LU R243, [R1+0x244] ;  /* 0x0002440001f37983 */ /* 0x000ea80000300800 */
[----:B------:R-:W2:Y:S04]  /*9240*/  LDL.LU R242, [R1+0x240] ;  /* 0x0002400001f27983 */ /* 0x000ea80000300800 */
[----:B------:R-:W5:Y:S04]  /*9250*/  LDL.LU R241, [R1+0x24c] ;  /* 0x00024c0001f17983 */ /* 0x000f680000300800 */
[----:B------:R-:W5:Y:S04]  /*9260*/  LDL.LU R240, [R1+0x248] ;  /* 0x0002480001f07983 */ /* 0x000f680000300800 */
[----:B------:R-:W2:Y:S04]  /*9270*/  LDL.LU R239, [R1+0x254] ;  /* 0x0002540001ef7983 */ /* 0x000ea80000300800 */
[----:B------:R-:W2:Y:S04]  /*9280*/  LDL.LU R238, [R1+0x250] ;  /* 0x0002500001ee7983 */ /* 0x000ea80000300800 */
[----:B------:R-:W2:Y:S04]  /*9290*/  LDL.LU R237, [R1+0x25c] ;  /* 0x00025c0001ed7983 */ /* 0x000ea80000300800 */
[----:B------:R-:W2:Y:S04]  /*92a0*/  LDL.LU R236, [R1+0x258] ;  /* 0x0002580001ec7983 */ /* 0x000ea80000300800 */
[----:B------:R-:W2:Y:S04]  /*92b0*/  LDL.LU R235, [R1+0x264] ;  /* 0x0002640001eb7983 */ /* 0x000ea80000300800 */
[----:B------:R-:W2:Y:S04]  /*92c0*/  LDL.LU R234, [R1+0x260] ;  /* 0x0002600001ea7983 */ /* 0x000ea80000300800 */
[----:B------:R-:W3:Y:S04]  /*92d0*/  LDL.LU R233, [R1+0x26c] ;  /* 0x00026c0001e97983 */ /* 0x000ee80000300800 */
[----:B------:R-:W3:Y:S04]  /*92e0*/  LDL.LU R232, [R1+0x268] ;  /* 0x0002680001e87983 */ /* 0x000ee80000300800 */
        /* <DEDUP_REMOVED lines=31> */
[----:B------:R-:W2:Y:S01]  /*94e0*/  LDL.LU R200, [R1+0x2e8] ;  /* 0x0002e80001c87983 */ /* 0x000ea20000300800 */
[----:B------:R-:W-:-:S03]  /*94f0*/  F2FP.F16.F32.PACK_AB R142, R195, R194 ;  /* 0x000000c2c38e723e */ /* 0x000fc600000000ff */
        /* <DEDUP_REMOVED lines=83> */
[----:B----4-:R-:W-:-:S02]  /*9a30*/  F2FP.F16.F32.PACK_AB R115, R249, R248 ;  /* 0x000000f8f973723e */ /* 0x010fc400000000ff */
[----:B-----5:R-:W-:Y:S02]  /*9a40*/  F2FP.F16.F32.PACK_AB R249, R241, R240 ;  /* 0x000000f0f1f9723e */ /* 0x020fe400000000ff */
[----:B---3--:R-:W-:Y:S02]  /*9a50*/  F2FP.F16.F32.PACK_AB R241, R233, R232 ;  /* 0x000000e8e9f1723e */ /* 0x008fe400000000ff */
[----:B--2---:R-:W-:Y:S02]  /*9a60*/  F2FP.F16.F32.PACK_AB R233, R225, R224 ;  /* 0x000000e0e1e9723e */ /* 0x004fe400000000ff */
[----:B------:R-:W-:Y:S02]  /*9a70*/  F2FP.F16.F32.PACK_AB R225, R217, R216 ;  /* 0x000000d8d9e1723e */ /* 0x000fe400000000ff */
[----:B------:R-:W-:Y:S02]  /*9a80*/  F2FP.F16.F32.PACK_AB R217, R209, R208 ;  /* 0x000000d0d1d9723e */ /* 0x000fe400000000ff */
[----:B------:R-:W-:-:S02]  /*9a90*/  F2FP.F16.F32.PACK_AB R136, R54, R53 ;  /* 0x000000353688723e */ /* 0x000fc400000000ff */
[----:B------:R-:W2:Y:S01]  /*9aa0*/  LDL.LU R53, [R1+0x4] ;  /* 0x0000040001357983 */ /* 0x000ea20000300800 */
[----:B------:R-:W-:Y:S02]  /*9ab0*/  F2FP.F16.F32.PACK_AB R135, R56, R55 ;  /* 0x000000373887723e */ /* 0x000fe400000000ff */
[----:B------:R-:W-:Y:S02]  /*9ac0*/  F2FP.F16.F32.PACK_AB R209, R201, R200 ;  /* 0x000000c8c9d1723e */ /* 0x000fe400000000ff */
[----:B------:R-:W-:Y:S02]  /*9ad0*/  F2FP.F16.F32.PACK_AB R134, R58, R57 ;  /* 0x000000393a86723e */ /* 0x000fe400000000ff */
[----:B------:R-:W-:Y:S02]  /*9ae0*/  F2FP.F16.F32.PACK_AB R137, R4, R0 ;  /* 0x000000000489723e */ /* 0x000fe400000000ff */
[----:B------:R-:W-:Y:S02]  /*9af0*/  F2FP.F16.F32.PACK_AB R201, R193, R192 ;  /* 0x000000c0c1c9723e */ /* 0x000fe400000000ff */
[----:B------:R-:W-:-:S02]  /*9b00*/  F2FP.F16.F32.PACK_AB R193, R185, R184 ;  /* 0x000000b8b9c1723e */ /* 0x000fc400000000ff */
        /* <DEDUP_REMOVED lines=13> */
[----:B------:R-:W2:Y:S04]  /*9be0*/  LDL.LU R8, [R1] ;  /* 0x0000000001087983 */ /* 0x000ea80000300800 */
[----:B------:R-:W3:Y:S04]  /*9bf0*/  LDL.LU R54, [R1+0xc] ;  /* 0x00000c0001367983 */ /* 0x000ee80000300800 */
[----:B------:R-:W3:Y:S04]  /*9c00*/  LDL.LU R9, [R1+0x8] ;  /* 0x0000080001097983 */ /* 0x000ee80000300800 */
[----:B------:R-:W4:Y:S04]  /*9c10*/  LDL.LU R55, [R1+0x14] ;  /* 0x0000140001377983 */ /* 0x000f280000300800 */
[----:B------:R-:W4:Y:S04]  /*9c20*/  LDL.LU R10, [R1+0x10] ;  /* 0x00001000010a7983 */ /* 0x000f280000300800 */
[----:B------:R-:W5:Y:S01]  /*9c30*/  LDL.LU R56, [R1+0x1c] ;  /* 0x00001c0001387983 */ /* 0x000f620000300800 */
[----:B------:R-:W-:-:S03]  /*9c40*/  F2FP.F16.F32.PACK_AB R19, R6, R5 ;  /* 0x000000050613723e */ /* 0x000fc600000000ff */
[----:B------:R-:W5:Y:S04]  /*9c50*/  LDL.LU R11, [R1+0x18] ;  /* 0x00001800010b7983 */ /* 0x000f680000300800 */
[----:B------:R-:W5:Y:S04]  /*9c60*/  LDL.LU R57, [R1+0x24] ;  /* 0x0000240001397983 */ /* 0x000f680000300800 */
[----:B------:R-:W5:Y:S04]  /*9c70*/  LDL.LU R4, [R1+0x20] ;  /* 0x0000200001047983 */ /* 0x000f680000300800 */
[----:B------:R-:W5:Y:S04]  /*9c80*/  LDL.LU R58, [R1+0x2c] ;  /* 0x00002c00013a7983 */ /* 0x000f680000300800 */
[----:B------:R-:W5:Y:S04]  /*9c90*/  LDL.LU R5, [R1+0x28] ;  /* 0x0000280001057983 */ /* 0x000f680000300800 */
[----:B------:R-:W5:Y:S01]  /*9ca0*/  LDL.LU R59, [R1+0x34] ;  /* 0x00003400013b7983 */ /* 0x000f620000300800 */
[----:B------:R-:W-:-:S03]  /*9cb0*/  F2FP.F16.F32.PACK_AB R155, R13, R12 ;  /* 0x0000000c0d9b723e */ /* 0x000fc600000000ff */
        /* <DEDUP_REMOVED lines=15> */
[----:B------:R-:W5:Y:S01]  /*9db0*/  LDL.LU R21, [R1+0x68] ;  /* 0x0000680001157983 */ /* 0x000f620000300800 */
[----:B------:R-:W-:-:S03]  /*9dc0*/  F2FP.F16.F32.PACK_AB R176, R171, R170 ;  /* 0x000000aaabb0723e */ /* 0x000fc600000000ff */
[----:B------:R-:W5:Y:S01]  /*9dd0*/  LDL.LU R67, [R1+0x74] ;  /* 0x0000740001437983 */ /* 0x000f620000300800 */
[----:B------:R-:W-:-:S03]  /*9de0*/  F2FP.F16.F32.PACK_AB R171, R157, R156 ;  /* 0x0000009c9dab723e */ /* 0x000fc600000000ff */
        /* <DEDUP_REMOVED lines=91> */
[----:B------:R-:W5:Y:S04]  /*a3a0*/  LDL.LU R101, [R1+0x184] ;  /* 0x0001840001657983 */ /* 0x000f680000300800 */
[----:B------:R-:W5:Y:S01]  /*a3b0*/  LDL.LU R220, [R1+0x180] ;  /* 0x0001800001dc7983 */ /* 0x000f620000300800 */
[----:B------:R-:W-:-:S03]  /*a3c0*/  F2FP.F16.F32.PACK_AB R234, R223, R222 ;  /* 0x000000dedfea723e */ /* 0x000fc600000000ff */
        /* <DEDUP_REMOVED lines=24> */
[----:B------:R-:W-:-:S03]  /*a550*/  IMAD.SHL.U32 R0, R252, 0x80, RZ ;  /* 0x00000080fc007824 */ /* 0x000fc600078e00ff */
[----:B------:R-:W5:Y:S01]  /*a560*/  LDL.LU R111, [R1+0x1d4] ;  /* 0x0001d400016f7983 */ /* 0x000f620000300800 */
[----:B------:R-:W-:-:S03]  /*a570*/  IMAD.SHL.U32 R2, R252, 0x10, RZ ;  /* 0x00000010fc027824 */ /* 0x000fc600078e00ff */
[----:B------:R-:W5:Y:S01]  /*a580*/  LDL.LU R238, [R1+0x1d0] ;  /* 0x0001d00001ee7983 */ /* 0x000f620000300800 */
[----:B------:R-:W-:-:S03]  /*a590*/  F2FP.F16.F32.PACK_AB R117, R245, R244 ;  /* 0x000000f4f575723e */ /* 0x000fc600000000ff */
[----:B------:R-:W5:Y:S04]  /*a5a0*/  LDL.LU R112, [R1+0x1dc] ;  /* 0x0001dc0001707983 */ /* 0x000f680000300800 */
[----:B------:R-:W5:Y:S04]  /*a5b0*/  LDL.LU R239, [R1+0x1d8] ;  /* 0x0001d80001ef7983 */ /* 0x000f680000300800 */
[----:B------:R-:W5:Y:S04]  /*a5c0*/  LDL.LU R252, [R1+0x1e4] ;  /* 0x0001e40001fc7983 */ /* 0x000f680000300800 */
[----:B------:R-:W5:Y:S01]  /*a5d0*/  LDL.LU R244, [R1+0x1e0] ;  /* 0x0001e00001f47983 */ /* 0x000f620000300800 */
[----:B------:R-:W-:-:S02]  /*a5e0*/  LOP3.LUT R0, R0, 0x780, RZ, 0xc0, !PT ;  /* 0x0000078000007812 */ /* 0x000fc400078ec0ff */
[----:B------:R-:W-:Y:S01]  /*a5f0*/  F2FP.F16.F32.PACK_AB R116, R247, R246 ;  /* 0x000000f6f774723e */ /* 0x000fe200000000ff */
[----:B------:R-:W5:Y:S01]  /*a600*/  LDL.LU R113, [R1+0x1ec] ;  /* 0x0001ec0001717983 */ /* 0x000f620000300800 */
[----:B------:R-:W-:-:S03]  /*a610*/  LOP3.LUT R0, R0, 0x70, R2, 0xf8, !PT ;  /* 0x0000007000007812 */ /* 0x000fc600078ef802 */
[----:B------:R-:W5:Y:S01]  /*a620*/  LDL.LU R245, [R1+0x1e8] ;  /* 0x0001e80001f57983 */ /* 0x000f620000300800 */
[----:B--2---:R-:W-:-:S03]  /*a630*/  F2FP.F16.F32.PACK_AB R8, R53, R8 ;  /* 0x000000083508723e */ /* 0x004fc600000000ff */
[----:B------:R-:W2:Y:S01]  /*a640*/  LDL.LU R246, [R1+0x1f0] ;  /* 0x0001f00001f67983 */ /* 0x000ea20000300800 */
[----:B---3--:R-:W-:-:S03]  /*a650*/  F2FP.F16.F32.PACK_AB R9, R54, R9 ;  /* 0x000000093609723e */ /* 0x008fc600000000ff */
[----:B------:R-:W3:Y:S01]  /*a660*/  LDL.LU R247, [R1+0x1f8] ;  /* 0x0001f80001f77983 */ /* 0x000ee20000300800 */
[----:B----4-:R-:W-:-:S03]  /*a670*/  F2FP.F16.F32.PACK_AB R10, R55, R10 ;  /* 0x0000000a370a723e */ /* 0x010fc600000000ff */
[----:B------:R-:W3:Y:S01]  /*a680*/  LDL.LU R2, [R1+0x1fc] ;  /* 0x0001fc0001027983 */ /* 0x000ee20000300800 */
[----:B-----5:R-:W-:-:S03]  /*a690*/  F2FP.F16.F32.PACK_AB R11, R56, R11 ;  /* 0x0000000b380b723e */ /* 0x020fc600000000ff */
[----:B------:R-:W4:Y:S01]  /*a6a0*/  LDL.LU R53, [R1+0x7e8] ;  /* 0x0007e80001357983 */ /* 0x000f220000300800 */
[----:B------:R-:W-:-:S03]  /*a6b0*/  F2FP.F16.F32.PACK_AB R4, R57, R4 ;  /* 0x000000043904723e */ /* 0x000fc600000000ff */
[----:B------:R-:W5:Y:S01]  /*a6c0*/  LDL.LU R54, [R1+0x7e4] ;  /* 0x0007e40001367983 */ /* 0x000f620000300800 */
[----:B------:R-:W-:-:S03]  /*a6d0*/  F2FP.F16.F32.PACK_AB R5, R58, R5 ;  /* 0x000000053a05723e */ /* 0x000fc600000000ff */
[----:B------:R-:W5:Y:S01]  /*a6e0*/  LDL.LU R55, [R1+0x7e0] ;  /* 0x0007e00001377983 */ /* 0x000f620000300800 */
[----:B------:R-:W-:-:S03]  /*a6f0*/  F2FP.F16.F32.PACK_AB R6, R59, R6 ;  /* 0x000000063b06723e */ /* 0x000fc600000000ff */
[----:B------:R-:W2:Y:S01]  /*a700*/  LDL.LU R56, [R1+0x7dc] ;  /* 0x0007dc0001387983 */ /* 0x000ea20000300800 */
[----:B------:R-:W-:-:S03]  /*a710*/  F2FP.F16.F32.PACK_AB R7, R60, R7 ;  /* 0x000000073c07723e */ /* 0x000fc600000000ff */
[----:B------:R-:W2:Y:S01]  /*a720*/  LDL.LU R57, [R1+0x7d8] ;  /* 0x0007d80001397983 */ /* 0x000ea20000300800 */
[----:B------:R-:W-:-:S03]  /*a730*/  F2FP.F16.F32.PACK_AB R12, R61, R12 ;  /* 0x0000000c3d0c723e */ /* 0x000fc600000000ff */
[----:B------:R-:W3:Y:S01]  /*a740*/  LDL.LU R58, [R1+0x7d4] ;  /* 0x0007d400013a7983 */ /* 0x000ee20000300800 */
        /* <DEDUP_REMOVED lines=77> */
[----:B------:R-:W3:Y:S04]  /*ac20*/  LDL.LU R97, [R1+0x738] ;  /* 0x0007380001617983 */ /* 0x000ee80000300800 */
[----:B------:R-:W3:Y:S01]  /*ac30*/  LDL.LU R98, [R1+0x734] ;  /* 0x0007340001627983 */ /* 0x000ee20000300800 */
[----:B------:R-:W-:-:S03]  /*ac40*/  F2FP.F16.F32.PACK_AB R220, R101, R220 ;  /* 0x000000dc65dc723e */ /* 0x000fc600000000ff */
[----:B------:R-:W3:Y:S04]  /*ac50*/  LDL.LU R99, [R1+0x730] ;  /* 0x0007300001637983 */ /* 0x000ee80000300800 */
[----:B------:R-:W3:Y:S04]  /*ac60*/  LDL.LU R100, [R1+0x72c] ;  /* 0x00072c0001647983 */ /* 0x000ee80000300800 */
        /* <DEDUP_REMOVED lines=17> */
[----:B------:R-:W-:Y:S02]  /*ad80*/  F2FP.F16.F32.PACK_AB R244, R252, R244 ;  /* 0x000000f4fcf4723e */ /* 0x000fe400000000ff */
[----:B------:R-:W1:Y:S01]  /*ad90*/  S2R R252, SR_TID.X ;  /* 0x0000000000fc7919 */ /* 0x000e620000002100 */
[----:B------:R-:W-:Y:S02]  /*ada0*/  F2FP.F16.F32.PACK_AB R237, R110, R237 ;  /* 0x000000ed6eed723e */ /* 0x000fe400000000ff */
[----:B------:R-:W-:Y:S01]  /*adb0*/  F2FP.F16.F32.PACK_AB R238, R111, R238 ;  /* 0x000000ee6fee723e */ /* 0x000fe200000000ff */
[----:B------:R-:W3:Y:S01]  /*adc0*/  LDL.LU R110, [R1+0x704] ;  /* 0x00070400016e7983 */ /* 0x000ee20000300800 */
[----:B------:R-:W-:-:S03]  /*add0*/  F2FP.F16.F32.PACK_AB R239, R112, R239 ;  /* 0x000000ef70ef723e */ /* 0x000fc600000000ff */
[----:B------:R-:W3:Y:S04]  /*ade0*/  LDL.LU R111, [R1+0x700] ;  /* 0x00070000016f7983 */ /* 0x000ee80000300800 */
[----:B------:R-:W3:Y:S01]  /*adf0*/  LDL.LU R112, [R1+0x6fc] ;  /* 0x0006fc0001707983 */ /* 0x000ee20000300800 */
[----:B------:R-:W-:Y:S02]  /*ae00*/  F2FP.F16.F32.PACK_AB R25, R27, R26 ;  /* 0x0000001a1b19723e */ /* 0x000fe400000000ff */
[----:B------:R-:W-:Y:S02]  /*ae10*/  F2FP.F16.F32.PACK_AB R245, R113, R245 ;  /* 0x000000f571f5723e */ /* 0x000fe400000000ff */
[----:B------:R-:W-:Y:S01]  /*ae20*/  F2FP.F16.F32.PACK_AB R26, R29, R28 ;  /* 0x0000001c1d1a723e */ /* 0x000fe200000000ff */
[----:B------:R-:W-:Y:S01]  /*ae30*/  IMAD.MOV.U32 R28, RZ, RZ, R114 ;  /* 0x000000ffff1c7224 */ /* 0x000fe200078e0072 */
[----:B------:R-:W-:-:S02]  /*ae40*/  F2FP.F16.F32.PACK_AB R27, R31, R30 ;  /* 0x0000001e1f1b723e */ /* 0x000fc400000000ff */
[----:B-1----:R-:W-:Y:S02]  /*ae50*/  LOP3.LUT R0, R0, 0x10, R252, 0x78, !PT ;  /* 0x0000001000007812 */ /* 0x002fe400078e78fc */
[----:B------:R-:W3:Y:S01]  /*ae60*/  LDL.LU R252, [R1+0x1f4] ;  /* 0x0001f40001fc7983 */ /* 0x000ee20000300800 */
[----:B------:R-:W-:Y:S01]  /*ae70*/  IMAD.MOV.U32 R29, RZ, RZ, R115 ;  /* 0x000000ffff1d7224 */ /* 0x000fe200078e0073 */
[----:B------:R-:W-:Y:S02]  /*ae80*/  F2FP.F16.F32.PACK_AB R33, R35, R34 ;  /* 0x000000222321723e */ /* 0x000fe400000000ff */
[----:B------:R-:W3:Y:S01]  /*ae90*/  LDL.LU R113, [R1+0x6f8] ;  /* 0x0006f80001717983 */ /* 0x000ee20000300800 */
[----:B------:R-:W-:Y:S01]  /*aea0*/  IMAD.MOV.U32 R30, RZ, RZ, R116 ;  /* 0x000000ffff1e7224 */ /* 0x000fe200078e0074 */
[----:B------:R-:W-:Y:S02]  /*aeb0*/  F2FP.F16.F32.PACK_AB R34, R37, R36 ;  /* 0x000000242522723e */ /* 0x000fe400000000ff */
[----:B------:R-:W3:Y:S01]  /*aec0*/  LDL.LU R114, [R1+0x6f4] ;  /* 0x0006f40001727983 */ /* 0x000ee20000300800 */
[----:B------:R-:W-:-:S03]  /*aed0*/  IMAD.MOV.U32 R31, RZ, RZ, R117 ;  /* 0x000000ffff1f7224 */ /* 0x000fc600078e0075 */
[----:B------:R-:W3:Y:S01]  /*aee0*/  LDL.LU R115, [R1+0x6f0] ;  /* 0x0006f00001737983 */ /* 0x000ee20000300800 */
[----:B------:R-:W-:Y:S01]  /*aef0*/  IMAD.MOV.U32 R36, RZ, RZ, R118 ;  /* 0x000000ffff247224 */ /* 0x000fe200078e0076 */
[----:B------:R-:W-:Y:S02]  /*af00*/  F2FP.F16.F32.PACK_AB R35, R39, R38 ;  /* 0x000000262723723e */ /* 0x000fe400000000ff */
[----:B------:R-:W3:Y:S01]  /*af10*/  LDL.LU R116, [R1+0x6ec] ;  /* 0x0006ec0001747983 */ /* 0x000ee20000300800 */
[----:B------:R-:W-:Y:S01]  /*af20*/  IMAD.MOV.U32 R37, RZ, RZ, R119 ;  /* 0x000000ffff257224 */ /* 0x000fe200078e0077 */
[----:B------:R-:W-:Y:S02]  /*af30*/  F2FP.F16.F32.PACK_AB R41, R43, R42 ;  /* 0x0000002a2b29723e */ /* 0x000fe400000000ff */
[----:B------:R-:W3:Y:S01]  /*af40*/  LDL.LU R117, [R1+0x6e8] ;  /* 0x0006e80001757983 */ /* 0x000ee20000300800 */
[----:B------:R-:W-:Y:S01]  /*af50*/  IMAD.MOV.U32 R38, RZ, RZ, R120 ;  /* 0x000000ffff267224 */ /* 0x000fe200078e0078 */
[----:B------:R-:W-:-:S02]  /*af60*/  F2FP.F16.F32.PACK_AB R42, R45, R44 ;  /* 0x0000002c2d2a723e */ /* 0x000fc400000000ff */
        /* <DEDUP_REMOVED lines=10> */
[----:B----4-:R-:W-:-:S02]  /*b010*/  F2FP.F16.F32.PACK_AB R50, R53, R52 ;  /* 0x000000343532723e */ /* 0x010fc400000000ff */
[----:B------:R-:W4:Y:S01]  /*b020*/  LDL.LU R122, [R1+0x6d4] ;  /* 0x0006d400017a7983 */ /* 0x000f220000300800 */
[----:B------:R-:W-:-:S03]  /*b030*/  IMAD.MOV.U32 R47, RZ, RZ, R125 ;  /* 0x000000ffff2f7224 */ /* 0x000fc600078e007d */
[----:B------:R-:W4:Y:S01]  /*b040*/  LDL.LU R123, [R1+0x6d0] ;  /* 0x0006d000017b7983 */ /* 0x000f220000300800 */
[----:B------:R-:W-:Y:S01]  /*b050*/  IMAD.MOV.U32 R52, RZ, RZ, R126 ;  /* 0x000000ffff347224 */ /* 0x000fe200078e007e */
[----:B-----5:R-:W-:Y:S02]  /*b060*/  F2FP.F16.F32.PACK_AB R51, R55, R54 ;  /* 0x000000363733723e */ /* 0x020fe400000000ff */
[----:B------:R-:W5:Y:S01]  /*b070*/  LDL.LU R124, [R1+0x6cc] ;  /* 0x0006cc00017c7983 */ /* 0x000f620000300800 */
[----:B------:R-:W-:Y:S01]  /*b080*/  IMAD.MOV.U32 R53, RZ, RZ, R127 ;  /* 0x000000ffff357224 */ /* 0x000fe200078e007f */
[----:B--2---:R-:W-:Y:S02]  /*b090*/  F2FP.F16.F32.PACK_AB R56, R57, R56 ;  /* 0x000000383938723e */ /* 0x004fe400000000ff */
[----:B------:R-:W5:Y:S01]  /*b0a0*/  LDL.LU R125, [R1+0x6c8] ;  /* 0x0006c800017d7983 */ /* 0x000f620000300800 */
[----:B------:R-:W-:Y:S01]  /*b0b0*/  IMAD.MOV.U32 R54, RZ, RZ, R128 ;  /* 0x000000ffff367224 */ /* 0x000fe200078e0080 */
[----:B---3--:R-:W-:-:S02]  /*b0c0*/  F2FP.F16.F32.PACK_AB R57, R59, R58 ;  /* 0x0000003a3b39723e */ /* 0x008fc400000000ff */
[----:B------:R-:W2:Y:S01]  /*b0d0*/  LDL.LU R126, [R1+0x6c4] ;  /* 0x0006c400017e7983 */ /* 0x000ea20000300800 */
[----:B------:R-:W-:Y:S01]  /*b0e0*/  IMAD.MOV.U32 R55, RZ, RZ, R129 ;  /* 0x000000ffff377224 */ /* 0x000fe200078e0081 */
[----:B------:R-:W-:Y:S02]  /*b0f0*/  F2FP.F16.F32.PACK_AB R58, R61, R60 ;  /* 0x0000003c3d3a723e */ /* 0x000fe400000000ff */
[----:B------:R-:W2:Y:S01]  /*b100*/  LDL.LU R127, [R1+0x6c0] ;  /* 0x0006c000017f7983 */ /* 0x000ea20000300800 */
[----:B------:R-:W-:Y:S01]  /*b110*/  IMAD.MOV.U32 R60, RZ, RZ, R130 ;  /* 0x000000ffff3c7224 */ /* 0x000fe200078e0082 */
[----:B------:R-:W-:Y:S02]  /*b120*/  F2FP.F16.F32.PACK_AB R59, R63, R62 ;  /* 0x0000003e3f3b723e */ /* 0x000fe400000000ff */
[----:B------:R-:W3:Y:S01]  /*b130*/  LDL.LU R128, [R1+0x6bc] ;  /* 0x0006bc0001807983 */ /* 0x000ee20000300800 */
[----:B------:R-:W-:Y:S01]  /*b140*/  IMAD.MOV.U32 R61, RZ, RZ, R131 ;  /* 0x000000ffff3d7224 */ /* 0x000fe200078e0083 */
[----:B------:R-:W-:-:S02]  /*b150*/  F2FP.F16.F32.PACK_AB R64, R65, R64 ;  /* 0x000000404140723e */ /* 0x000fc400000000ff */
        /* <DEDUP_REMOVED lines=22> */
[----:B------:R-:W-:-:S03]  /*b2c0*/  IMAD.MOV.U32 R77, RZ, RZ, R139 ;  /* 0x000000ffff4d7224 */ /* 0x000fc600078e008b */
[----:B------:R-:W3:Y:S01]  /*b2d0*/  LDL.LU R137, [R1+0x698] ;  /* 0x0006980001897983 */ /* 0x000ee20000300800 */
[----:B------:R-:W-:Y:S01]  /*b2e0*/  F2FP.F16.F32.PACK_AB R80, R81, R80 ;  /* 0x000000505150723e */ /* 0x000fe200000000ff */
[----:B------:R-:W-:Y:S02]  /*b2f0*/  IMAD.MOV.U32 R78, RZ, RZ, R140 ;  /* 0x000000ffff4e7224 */ /* 0x000fe400078e008c */
[----:B------:R-:W3:Y:S01]  /*b300*/  LDL.LU R138, [R1+0x694] ;  /* 0x00069400018a7983 */ /* 0x000ee20000300800 */
[----:B------:R-:W-:-:S03]  /*b310*/  IMAD.MOV.U32 R79, RZ, RZ, R141 ;  /* 0x000000ffff4f7224 */ /* 0x000fc600078e008d */
[----:B------:R-:W3:Y:S01]  /*b320*/  LDL.LU R139, [R1+0x690] ;  /* 0x00069000018b7983 */ /* 0x000ee20000300800 */
[----:B------:R-:W-:-:S03]  /*b330*/  F2FP.F16.F32.PACK_AB R81, R83, R82 ;  /* 0x000000525351723e */ /* 0x000fc600000000ff */
[----:B------:R-:W3:Y:S01]  /*b340*/  LDL.LU R140, [R1+0x68c] ;  /* 0x00068c00018c7983 */ /* 0x000ee20000300800 */
[----:B------:R-:W-:-:S03]  /*b350*/  F2FP.F16.F32.PACK_AB R82, R85, R84 ;  /* 0x000000545552723e */ /* 0x000fc600000000ff */
[----:B------:R-:W3:Y:S01]  /*b360*/  LDL.LU R141, [R1+0x688] ;  /* 0x00068800018d7983 */ /* 0x000ee20000300800 */
[----:B------:R-:W-:Y:S02]  /*b370*/  IMAD.MOV.U32 R84, RZ, RZ, R142 ;  /* 0x000000ffff547224 */ /* 0x000fe400078e008e */
[----:B------:R-:W-:Y:S01]  /*b380*/  IMAD.MOV.U32 R85, RZ, RZ, R143 ;  /* 0x000000ffff557224 */ /* 0x000fe200078e008f */
        /* <DEDUP_REMOVED lines=8> */
[----:B------:R-:W-:Y:S02]  /*b410*/  F2FP.F16.F32.PACK_AB R89, R91, R90 ;  /* 0x0000005a5b59723e */ /* 0x000fe400000000ff */
[----:B------:R-:W-:Y:S01]  /*b420*/  F2FP.F16.F32.PACK_AB R90, R93, R92 ;  /* 0x0000005c5d5a723e */ /* 0x000fe200000000ff */
[----:B------:R-:W-:Y:S02]  /*b430*/  IMAD.MOV.U32 R92, RZ, RZ, R146 ;  /* 0x000000ffff5c7224 */ /* 0x000fe400078e0092 */
        /* <DEDUP_REMOVED lines=8> */
[----:B------:R-:W-:Y:S02]  /*b4c0*/  F2FP.F16.F32.PACK_AB R96, R97, R96 ;  /* 0x000000606160723e */ /* 0x000fe400000000ff */
[----:B------:R-:W-:Y:S02]  /*b4d0*/  F2FP.F16.F32.PACK_AB R97, R99, R98 ;  /* 0x000000626361723e */ /* 0x000fe400000000ff */
[----:B------:R-:W-:Y:S02]  /*b4e0*/  F2FP.F16.F32.PACK_AB R98, R101, R100 ;  /* 0x000000646562723e */ /* 0x000fe400000000ff */
[----:B------:R-:W3:Y:S01]  /*b4f0*/  LDL.LU R100, [R1+0x650] ;  /* 0x0006500001647983 */ /* 0x000ee20000300800 */
[----:B------:R-:W-:Y:S01]  /*b500*/  F2FP.F16.F32.PACK_AB R247, R2, R247 ;  /* 0x000000f702f7723e */ /* 0x000fe200000000ff */
[----:B------:R-:W-:Y:S02]  /*b510*/  IMAD.MOV.U32 R101, RZ, RZ, R150 ;  /* 0x000000ffff657224 */ /* 0x000fe400078e0096 */
[----:B------:R-:W3:Y:S01]  /*b520*/  LDL.LU R150, [R1+0x664] ;  /* 0x0006640001967983 */ /* 0x000ee20000300800 */
[----:B------:R-:W-:Y:S01]  /*b530*/  F2FP.F16.F32.PACK_AB R99, R103, R102 ;  /* 0x000000666763723e */ /* 0x000fe200000000ff */
[----:B------:R-:W-:-:S02]  /*b540*/  IMAD.MOV.U32 R102, RZ, RZ, R151 ;  /* 0x000000ffff667224 */ /* 0x000fc400078e0097 */
[----:B------:R-:W-:Y:S01]  /*b550*/  IMAD.MOV.U32 R103, RZ, RZ, R3 ;  /* 0x000000ffff677224 */ /* 0x000fe200078e0003 */
[----:B------:R-:W3:Y:S01]  /*b560*/  LDL.LU R151, [R1+0x660] ;  /* 0x0006600001977983 */ /* 0x000ee20000300800 */
[----:B------:R-:W-:Y:S02]  /*b570*/  F2FP.F16.F32.PACK_AB R246, R252, R246 ;  /* 0x000000f6fcf6723e */ /* 0x000fe400000000ff */
[----:B------:R-:W1:Y:S02]  /*b580*/  S2R R252, SR_TID.X ;  /* 0x0000000000fc7919 */ /* 0x000e640000002100 */
[----:B-1----:R-:W-:-:S05]  /*b590*/  IMAD.SHL.U32 R2, R252, 0x40, RZ ;  /* 0x00000040fc027824 */ /* 0x002fca00078e00ff */
[----:B------:R-:W-:-:S05]  /*b5a0*/  LOP3.LUT R0, R0, 0x1800, R2, 0xf8, !PT ;  /* 0x0000180000007812 */ /* 0x000fca00078ef802 */
[C---:B------:R-:W-:Y:S01]  /*b5b0*/  VIADD R2, R0.reuse, UR8 ;  /* 0x0000000800027c36 */ /* 0x040fe20008000000 */
[----:B------:R-:W-:Y:S01]  /*b5c0*/  BAR.SYNC.DEFER_BLOCKING 0x0 ;  /* 0x0000000000007b1d */ /* 0x000fe20000010000 */
[C---:B------:R-:W-:Y:S02]  /*b5d0*/  LOP3.LUT R3, R0.reuse, 0x20, RZ, 0x3c, !PT ;  /* 0x0000002000037812 */ /* 0x040fe400078e3cff */
[----:B------:R-:W-:Y:S02]  /*b5e0*/  F2FP.F16.F32.PACK_AB R120, R121, R120 ;  /* 0x000000787978723e */ /* 0x000fe400000000ff */
[----:B----4-:R-:W-:Y:S01]  /*b5f0*/  F2FP.F16.F32.PACK_AB R121, R123, R122 ;  /* 0x0000007a7b79723e */ /* 0x010fe200000000ff */
[----:B------:R-:W-:Y:S01]  /*b600*/  VIADD R3, R3, UR8 ;  /* 0x0000000803037c36 */ /* 0x000fe20008000000 */
[----:B-----5:R-:W-:Y:S02]  /*b610*/  F2FP.F16.F32.PACK_AB R122, R125, R124 ;  /* 0x0000007c7d7a723e */ /* 0x020fe400000000ff */
[----:B--2---:R-:W-:Y:S01]  /*b620*/  F2FP.F16.F32.PACK_AB R123, R127, R126 ;  /* 0x0000007e7f7b723e */ /* 0x004fe200000000ff */
[----:B---3--:R-:W-:Y:S04]  /*b630*/  STSM.16.M88.4 [R2], R100 ;  /* 0x0000006402007844 */ /* 0x008fe80000000200 */
[----:B------:R-:W-:Y:S04]  /*b640*/  STSM.16.M88.4 [R2+0x8000], R92 ;  /* 0x0080005c02007844 */ /* 0x000fe80000000200 */
        /* <DEDUP_REMOVED lines=14> */
[----:B------:R1:W-:Y:S04]  /*b730*/  STSM.16.M88.4 [R3], R60 ;  /* 0x0000003c03007844 */ /* 0x0003e80000000200 */
[----:B------:R-:W-:Y:S04]  /*b740*/  STSM.16.M88.4 [R3+0x8000], R52 ;  /* 0x0080003403007844 */ /* 0x000fe80000000200 */
[----:B-1----:R-:W2:Y:S04]  /*b750*/  LDL.LU R60, [R1+0x420] ;  /* 0x00042000013c7983 */ /* 0x002ea80000300800 */
[----:B------:R-:W2:Y:S04]  /*b760*/  LDL.LU R61, [R1+0x424] ;  /* 0x00042400013d7983 */ /* 0x000ea80000300800 */
[----:B------:R-:W2:Y:S04]  /*b770*/  LDL.LU R62, [R1+0x428] ;  /* 0x00042800013e7983 */ /* 0x000ea80000300800 */
[----:B------:R-:W2:Y:S04]  /*b780*/  LDL.LU R63, [R1+0x42c] ;  /* 0x00042c00013f7983 */ /* 0x000ea80000300800 */
[----:B------:R-:W3:Y:S04]  /*b790*/  LDL.LU R68, [R1+0x460] ;  /* 0x0004600001447983 */ /* 0x000ee80000300800 */
[----:B------:R-:W3:Y:S04]  /*b7a0*/  LDL.LU R69, [R1+0x464] ;  /* 0x0004640001457983 */ /* 0x000ee80000300800 */
[----:B------:R-:W3:Y:S04]  /*b7b0*/  LDL.LU R70, [R1+0x468] ;  /* 0x0004680001467983 */ /* 0x000ee80000300800 */
[----:B------:R-:W3:Y:S04]  /*b7c0*/  LDL.LU R71, [R1+0x46c] ;  /* 0x00046c0001477983 */ /* 0x000ee80000300800 */
[----:B------:R-:W4:Y:S04]  /*b7d0*/  LDL.LU R84, [R1+0x630] ;  /* 0x0006300001547983 */ /* 0x000f280000300800 */
[----:B------:R-:W4:Y:S04]  /*b7e0*/  LDL.LU R85, [R1+0x634] ;  /* 0x0006340001557983 */ /* 0x000f280000300800 */
[----:B------:R-:W4:Y:S04]  /*b7f0*/  LDL.LU R86, [R1+0x638] ;  /* 0x0006380001567983 */ /* 0x000f280000300800 */
[----:B------:R-:W4:Y:S04]  /*b800*/  LDL.LU R87, [R1+0x63c] ;  /* 0x00063c0001577983 */ /* 0x000f280000300800 */
[----:B------:R-:W5:Y:S04]  /*b810*/  LDL.LU R76, [R1+0x4a0] ;  /* 0x0004a000014c7983 */ /* 0x000f680000300800 */
[----:B------:R-:W-:Y:S04]  /*b820*/  STSM.16.M88.4 [R3+0x10000], R44 ;  /* 0x0100002c03007844 */ /* 0x000fe80000000200 */
[----:B------:R-:W5:Y:S04]  /*b830*/  LDL.LU R77, [R1+0x4a4] ;  /* 0x0004a400014d7983 */ /* 0x000f680000300800 */
[----:B------:R-:W-:Y:S04]  /*b840*/  STSM.16.M88.4 [R3+0x18000], R36 ;  /* 0x0180002403007844 */ /* 0x000fe80000000200 */
[----:B------:R-:W5:Y:S04]  /*b850*/  LDL.LU R78, [R1+0x4a8] ;  /* 0x0004a800014e7983 */ /* 0x000f680000300800 */
[----:B------:R1:W-:Y:S04]  /*b860*/  STSM.16.M88.4 [R3+0x2000], R28 ;  /* 0x0020001c03007844 */ /* 0x0003e80000000200 */
[----:B------:R-:W5:Y:S04]  /*b870*/  LDL.LU R79, [R1+0x4ac] ;  /* 0x0004ac00014f7983 */ /* 0x000f680000300800 */
[----:B-1----:R-:W2:Y:S04]  /*b880*/  LDL.LU R28, [R1+0x410] ;  /* 0x00041000011c7983 */ /* 0x002ea80000300800 */
        /* <DEDUP_REMOVED lines=15> */
[----:B------:R-:W-:-:S03]  /*b980*/  LOP3.LUT R8, R0, 0x40, RZ, 0x3c, !PT ;  /* 0x0000004000087812 */ /* 0x000fc600078e3cff */
[----:B------:R-:W-:Y:S01]  /*b990*/  STSM.16.M88.4 [R3+0xa000], R224 ;  /* 0x00a000e003007844 */ /* 0x000fe20000000200 */
[----:B------:R-:W-:-:S03]  /*b9a0*/  F2FP.F16.F32.PACK_AB R128, R129, R128 ;  /* 0x000000808180723e */ /* 0x000fc600000000ff */
[----:B------:R-:W-:Y:S01]  /*b9b0*/  STSM.16.M88.4 [R3+0x12000], R192 ;  /* 0x012000c003007844 */ /* 0x000fe20000000200 */
[----:B------:R-:W-:-:S03]  /*b9c0*/  F2FP.F16.F32.PACK_AB R129, R131, R130 ;  /* 0x000000828381723e */ /* 0x000fc600000000ff */
[----:B------:R-:W-:Y:S01]  /*b9d0*/  STSM.16.M88.4 [R3+0x1a000], R160 ;  /* 0x01a000a003007844 */ /* 0x000fe20000000200 */
[----:B------:R-:W-:-:S03]  /*b9e0*/  F2FP.F16.F32.PACK_AB R130, R133, R132 ;  /* 0x000000848582723e */ /* 0x000fc600000000ff */
[----:B------:R-:W-:Y:S01]  /*b9f0*/  STSM.16.M88.4 [R3+0x4000], R4 ;  /* 0x0040000403007844 */ /* 0x000fe20000000200 */
[----:B------:R-:W-:Y:S01]  /*ba00*/  F2FP.F16.F32.PACK_AB R131, R135, R134 ;  /* 0x000000868783723e */ /* 0x000fe200000000ff */
[----:B------:R-:W-:Y:S02]  /*ba10*/  VIADD R8, R8, UR8 ;  /* 0x0000000808087c36 */ /* 0x000fe40008000000 */
[----:B------:R-:W-:Y:S04]  /*ba20*/  STSM.16.M88.4 [R3+0xc000], R164 ;  /* 0x00c000a403007844 */ /* 0x000fe80000000200 */
[----:B------:R-:W-:Y:S04]  /*ba30*/  STSM.16.M88.4 [R3+0x14000], R196 ;  /* 0x014000c403007844 */ /* 0x000fe80000000200 */
[----:B------:R-:W-:Y:S04]  /*ba40*/  STSM.16.M88.4 [R3+0x1c000], R228 ;  /* 0x01c000e403007844 */ /* 0x000fe80000000200 */
[----:B------:R-:W-:Y:S04]  /*ba50*/  STSM.16.M88.4 [R3+0x6000], R32 ;  /* 0x0060002003007844 */ /* 0x000fe80000000200 */
[----:B------:R-:W-:Y:S04]  /*ba60*/  STSM.16.M88.4 [R3+0xe000], R64 ;  /* 0x00e0004003007844 */ /* 0x000fe80000000200 */
[----:B------:R-:W-:Y:S04]  /*ba70*/  STSM.16.M88.4 [R3+0x16000], R96 ;  /* 0x0160006003007844 */ /* 0x000fe80000000200 */
[----:B------:R-:W-:Y:S01]  /*ba80*/  STSM.16.M88.4 [R3+0x1e000], R128 ;  /* 0x01e0008003007844 */ /* 0x000fe20000000200 */
[----:B------:R-:W-:-:S02]  /*ba90*/  LOP3.LUT R0, R0, 0x60, RZ, 0x3c, !PT ;  /* 0x0000006000007812 */ /* 0x000fc400078e3cff */
[----:B------:R-:W-:Y:S02]  /*baa0*/  F2FP.F16.F32.PACK_AB R104, R105, R104 ;  /* 0x000000686968723e */ /* 0x000fe400000000ff */
[----:B------:R-:W-:Y:S02]  /*bab0*/  F2FP.F16.F32.PACK_AB R105, R107, R106 ;  /* 0x0000006a6b69723e */ /* 0x000fe400000000ff */
[----:B------:R-:W-:Y:S02]  /*bac0*/  F2FP.F16.F32.PACK_AB R136, R137, R136 ;  /* 0x000000888988723e */ /* 0x000fe400000000ff */
[----:B------:R-:W-:Y:S02]  /*bad0*/  F2FP.F16.F32.PACK_AB R106, R109, R108 ;  /* 0x0000006c6d6a723e */ /* 0x000fe400000000ff */
[----:B------:R-:W-:Y:S02]  /*bae0*/  F2FP.F16.F32.PACK_AB R107, R111, R110 ;  /* 0x0000006e6f6b723e */ /* 0x000fe400000000ff */
[----:B------:R-:W-:Y:S01]  /*baf0*/  F2FP.F16.F32.PACK_AB R137, R139, R138 ;  /* 0x0000008a8b89723e */ /* 0x000fe200000000ff */
[----:B------:R-:W-:Y:S01]  /*bb00*/  VIADD R0, R0, UR8 ;  /* 0x0000000800007c36 */ /* 0x000fe20008000000 */
        /* <DEDUP_REMOVED lines=10> */
[----:B------:R-:W-:-:S04]  /*bbb0*/  SHF.R.U32.HI R252, RZ, 0x5, R252 ;  /* 0x00000005fffc7819 */ /* 0x000fc800000116fc */
[----:B------:R-:W-:Y:S01]  /*bbc0*/  R2UR UR4, R252 ;  /* 0x00000000fc0472ca */ /* 0x000fe200000e0000 */
[----:B------:R-:W-:-:S12]  /*bbd0*/  UMOV UR6, UR11 ;  /* 0x0000000b00067c82 */ /* 0x000fd80008000000 */
[----:B------:R-:W-:-:S04]  /*bbe0*/  ULOP3.LUT UR4, UR4, 0x3, URZ, 0xc0, !UPT ;  /* 0x0000000304047892 */ /* 0x000fc8000f8ec03f */
[----:B------:R-:W-:Y:S02]  /*bbf0*/  ULEA UR5, UR4, UR23, 0x6 ;  /* 0x0000001704057291 */ /* 0x000fe4000f8e303f */
[----:B------:R-:W-:Y:S01]  /*bc00*/  ULEA UR4, UR4, UR8, 0xf ;  /* 0x0000000804047291 */ /* 0x000fe2000f8e783f */
[----:B----4-:R-:W-:Y:S04]  /*bc10*/  STSM.16.M88.4 [R8], R84 ;  /* 0x0000005408007844 */ /* 0x010fe80000000200 */
[----:B-----5:R-:W-:Y:S04]  /*bc20*/  STSM.16.M88.4 [R8+0x8000], R76 ;  /* 0x0080004c08007844 */ /* 0x020fe80000000200 */
[----:B---3--:R-:W-:Y:S04]  /*bc30*/  STSM.16.M88.4 [R8+0x10000], R68 ;  /* 0x0100004408007844 */ /* 0x008fe80000000200 */
[----:B--2---:R-:W-:Y:S04]  /*bc40*/  STSM.16.M88.4 [R8+0x18000], R60 ;  /* 0x0180003c08007844 */ /* 0x004fe80000000200 */
        /* <DEDUP_REMOVED lines=12> */
[----:B------:R-:W-:Y:S04]  /*bd10*/  STSM.16.M88.4 [R0], R52 ;  /* 0x0000003400007844 */ /* 0x000fe80000000200 */
        /* <DEDUP_REMOVED lines=14> */
[----:B------:R-:W-:Y:S01]  /*be00*/  STSM.16.M88.4 [R0+0x1e000], R144 ;  /* 0x01e0009000007844 */ /* 0x000fe20000000200 */
[----:B------:R1:W-:Y:S06]  /*be10*/  MEMBAR.ALL.CTA ;  /* 0x0000000000007992 */ /* 0x0003ec0000008000 */
[----:B-1----:R-:W1:Y:S02]  /*be20*/  FENCE.VIEW.ASYNC.S ;  /* 0x00000000000073c6 */ /* 0x002e640000000000 */
[----:B-1----:R-:W-:Y:S06]  /*be30*/  BAR.SYNC.DEFER_BLOCKING 0x0 ;  /* 0x0000000000007b1d */ /* 0x002fec0000010000 */
[----:B------:R1:W-:Y:S01]  /*be40*/  UTMASTG.2D [UR4], [UR48] ;  /* 0x00000004300073b5 */ /* 0x0003e20008008000 */
[----:B------:R0:W-:Y:S01]  /*be50*/  UTMACMDFLUSH ;  /* 0x00000000000079b7 */ /* 0x0001e20000000000 */
[----:B------:R-:W-:-:S04]  /*be60*/  DEPBAR.LE SB0, 0x0 ;  /* 0x000080000000791a */ /* 0x000fc80000000000 */
[----:B------:R-:W-:Y:S01]  /*be70*/  BAR.SYNC.DEFER_BLOCKING 0x0 ;  /* 0x0000000000007b1d */ /* 0x000fe20000010000 */
[----:B------:R-:W-:-:S05]  /*be80*/  ELECT P0, URZ, PT ;  /* 0x00000000003f782f */ /* 0x000fca0003800000 */
[----:B-1----:R-:W-:Y:S08]  /*be90*/  EXIT ;  /* 0x000000000000794d */ /* 0x002ff00003800000 */
.L_x_48:
[----:B------:R-:W1:Y:S02]  /*bea0*/  SYNCS.PHASECHK.TRANS64.TRYWAIT P0, [UR8+0x8000], R2 ;  /* 0x00800002ff0075a7 */ /* 0x000e640008000148 */
[----:B-1----:R-:W-:Y:S05]  /*beb0*/  @!P0 BRA `(.L_x_48) ;  /* 0xfffffffc00f88947 */ /* 0x002fea000383ffff */
[----:B------:R-:W-:Y:S05]  /*bec0*/  BRA `(.L_x_50) ;  /* 0xffffff8c00ec7947 */ /* 0x000fea000383ffff */
.L_x_51:
[----:B------:R-:W-:-:S00]  /*bed0*/  BRA `(.L_x_51) ;  /* 0xfffffffc00fc7947 */ /* 0x000fc0000383ffff */
[----:B------:R-:W-:-:S00]  /*bee0*/  NOP ;  /* 0x0000000000007918 */ /* 0x000fc00000000000 */
        /* <DEDUP_REMOVED lines=9> */
.L_x_52:


//--------------------- .nv.shared.gluon_wgmma    --------------------------
	.section	.nv.shared.gluon_wgmma,"aw",@nobits
	.sectionflags	@""
	.align	16
	.zero		1024


//--------------------- .nv.shared.reserved.0     --------------------------
	.section	.nv.shared.reserved.0,"aw",@nobits
	.weak		__nv_reservedSMEM_offset_0_alias
	.size		__nv_reservedSMEM_offset_0_alias, 0, 0
	.other		__nv_reservedSMEM_offset_0_alias,@"STO_CUDA_RESERVED_SHARED STV_DEFAULT"
__nv_reservedSMEM_offset_0_alias:
	.zero		0


//--------------------- .nv.constant0.gluon_wgmma --------------------------
	.section	.nv.constant0.gluon_wgmma,"a",@progbits
	.sectionflags	@""
	.align	4
.nv.constant0.gluon_wgmma:
	.zero		608


//--------------------- SYMBOLS --------------------------

	.type		.nv.reservedSmem.offset0,@object
	.size		.nv.reservedSmem.offset0,0x4
